// auto-generated by cutlass_sweep.gemm — config: {"arch": "sm_100", "cluster_m": 1, "cluster_n": 1, "dtype": "fp16", "dtype_b": "fp16", "layout": "nt", "stages": 2, "tile_k": 64, "tile_m": 128, "tile_n": 256}
#include "cutlass/cutlass.h"
#include "cutlass/gemm/collective/collective_builder.hpp"
#include "cutlass/gemm/device/gemm_universal_adapter.h"
#include "cutlass/gemm/kernel/gemm_universal.hpp"
#include "cutlass/epilogue/collective/collective_builder.hpp"

using ElemA = cutlass::half_t;
using ElemB = cutlass::half_t;
using ElemCD = cutlass::half_t;
using Acc  = float;
using TileShape    = cute::Shape<cute::_128, cute::_256, cute::_64>;
using ClusterShape = cute::Shape<cute::_1, cute::_1, cute::_1>;

using CollectiveEpilogue = typename cutlass::epilogue::collective::CollectiveBuilder<
    cutlass::arch::Sm100, cutlass::arch::OpClassTensorOp,
    TileShape, ClusterShape,
    cutlass::epilogue::collective::EpilogueTileAuto,
    Acc, Acc,
    ElemCD, cutlass::layout::RowMajor, 128 / cutlass::sizeof_bits<ElemCD>::value,
    ElemCD, cutlass::layout::RowMajor, 128 / cutlass::sizeof_bits<ElemCD>::value,
    cutlass::epilogue::collective::EpilogueScheduleAuto
  >::CollectiveOp;

using CollectiveMainloop = typename cutlass::gemm::collective::CollectiveBuilder<
    cutlass::arch::Sm100, cutlass::arch::OpClassTensorOp,
    ElemA, cutlass::layout::RowMajor, 128 / cutlass::sizeof_bits<ElemA>::value,
    ElemB, cutlass::layout::ColumnMajor, 128 / cutlass::sizeof_bits<ElemB>::value,
    Acc,
    TileShape, ClusterShape,
    cutlass::gemm::collective::StageCount<2>,
    cutlass::gemm::collective::KernelScheduleAuto
  >::CollectiveOp;

using GemmKernel = cutlass::gemm::kernel::GemmUniversal<
    cute::Shape<int,int,int,int>,
    CollectiveMainloop,
    CollectiveEpilogue
>;
using Gemm = cutlass::gemm::device::GemmUniversalAdapter<GemmKernel>;

// Force the device kernel symbol into the cubin without needing a host main.
auto* _anchor = &cutlass::device_kernel<GemmKernel>;


// ===== COMPILED SASS (sm_100a) =====

	.target	sm_100a

	.elftype	@"ET_EXEC"


//--------------------- .note.nv.tkinfo           --------------------------
	.section	.note.nv.tkinfo,"",@"SHT_NOTE"
	.sectionflags	@"SHF_NOTE_NV_TKINFO"
	.tkinfo
        /*0018*/ 	.word	0x00000002
        /*0030*/ 	.string	""
        /*0030*/ 	.string	"ptxas"
        /*0030*/ 	.string	"Cuda compilation tools, release 13.0, V13.0.88"
        /*0030*/ 	.string	"Build cuda_13.0.r13.0/compiler.36424714_0"
        /*0030*/ 	.string	"-arch sm_100a -m 64 "



//--------------------- .note.nv.cuinfo           --------------------------
	.section	.note.nv.cuinfo,"",@"SHT_NOTE"
	.sectionflags	@"SHF_NOTE_NV_CUINFO"
        /*0018*/ 	.short	0x0002
        /*001a*/ 	.short	0x0064
        /*001c*/ 	.short	0x0082
	.zero		2


//--------------------- .nv.info                  --------------------------
	.section	.nv.info,"",@"SHT_CUDA_INFO"
	.align	4


	//----- nvinfo : EIATTR_REGCOUNT
	.align		4
        /*0000*/ 	.byte	0x04, 0x2f
        /*0002*/ 	.short	(.L_19 - .L_18)
	.align		4
.L_18:
        /*0004*/ 	.word	index@(_ZN7cutlass13device_kernelINS_4gemm6kernel13GemmUniversalIN4cute5tupleIJiiiiEEENS1_10collective13CollectiveMmaINS1_35MainloopSm100TmaUmmaWarpSpecializedILi2ELi2ELi2ENS5_IJNS4_1CILi1EEESB_SB_EEEEENS5_IJNSA_ILi128EEENSA_ILi256EEENSA_ILi64EEEEEENS_6half_tENS5_IJlSB_lEEESI_SJ_NS4_8TiledMMAINS4_8MMA_AtomIJNS4_20SM100_MMA_F16BF16_SSISI_SI_fLi128ELi256ELNS4_4UMMA5MajorE0ELSO_0ELNSN_7ScaleInE0ELSP_0EEEEEENS4_6LayoutISC_NS5_IJNSA_ILi0EEEST_ST_EEEEENS5_IJNS4_10UnderscoreESW_SW_EEEEENS4_13SM90_TMA_LOADENS4_14ComposedLayoutINS4_7SwizzleILi3ELi4ELi3EEENS4_18smem_ptr_flag_bitsILi16EEENSS_INS5_IJNSA_ILi8EEESG_EEENS5_IJSG_SB_EEEEEEEvNS4_8identityESZ_S19_vS1A_EENS_8epilogue10collective18CollectiveEpilogueINS1C_23Sm100TmaWarpSpecializedILi4ELi2ELi64ELb1ELb0EEEJSH_NS5_IJNSS_ISE_SB_EENSS_ISG_SB_EEEEESI_SJ_SI_SJ_NS1C_6fusion15FusionCallbacksIS1G_NS1K_17LinearCombinationISI_fSI_fLNS_15FloatRoundStyleE2EEESH_S1J_JEEENS4_5SM1004TMEM4LOAD26SM100_TMEM_LOAD_32dp32b64xESZ_S19_NS4_39AutoVectorizingCopyWithAssumedAlignmentILi128EEENS4_14SM90_TMA_STOREES19_S1V_S1V_EEEvvEEEEvNT_6ParamsE)
        /*0008*/ 	.word	0x000000b9


	//----- nvinfo : EIATTR_FRAME_SIZE
	.align		4
.L_19:
        /*000c*/ 	.byte	0x04, 0x11
        /*000e*/ 	.short	(.L_21 - .L_20)
	.align		4
.L_20:
        /*0010*/ 	.word	index@($__internal_2_$__cuda_sm10x_tcgen05_guardrail_trap_unallocated_columns_being_dealloced)
        /*0014*/ 	.word	0x00000000


	//----- nvinfo : EIATTR_FRAME_SIZE
	.align		4
.L_21:
        /*0018*/ 	.byte	0x04, 0x11
        /*001a*/ 	.short	(.L_23 - .L_22)
	.align		4
.L_22:
        /*001c*/ 	.word	index@($__internal_1_$__cuda_sm10x_tcgen05_guardrail_trap_phase_invalid_during_alloc)
        /*0020*/ 	.word	0x00000000


	//----- nvinfo : EIATTR_FRAME_SIZE
	.align		4
.L_23:
        /*0024*/ 	.byte	0x04, 0x11
        /*0026*/ 	.short	(.L_25 - .L_24)
	.align		4
.L_24:
        /*0028*/ 	.word	index@($__internal_0_$__cuda_sm10x_tcgen05_guardrail_trap_col_being_dealloced_not_returned_by_alloc)
        /*002c*/ 	.word	0x00000000


	//----- nvinfo : EIATTR_FRAME_SIZE
	.align		4
.L_25:
        /*0030*/ 	.byte	0x04, 0x11
        /*0032*/ 	.short	(.L_27 - .L_26)
	.align		4
.L_26:
        /*0034*/ 	.word	index@(_ZN7cutlass13device_kernelINS_4gemm6kernel13GemmUniversalIN4cute5tupleIJiiiiEEENS1_10collective13CollectiveMmaINS1_35MainloopSm100TmaUmmaWarpSpecializedILi2ELi2ELi2ENS5_IJNS4_1CILi1EEESB_SB_EEEEENS5_IJNSA_ILi128EEENSA_ILi256EEENSA_ILi64EEEEEENS_6half_tENS5_IJlSB_lEEESI_SJ_NS4_8TiledMMAINS4_8MMA_AtomIJNS4_20SM100_MMA_F16BF16_SSISI_SI_fLi128ELi256ELNS4_4UMMA5MajorE0ELSO_0ELNSN_7ScaleInE0ELSP_0EEEEEENS4_6LayoutISC_NS5_IJNSA_ILi0EEEST_ST_EEEEENS5_IJNS4_10UnderscoreESW_SW_EEEEENS4_13SM90_TMA_LOADENS4_14ComposedLayoutINS4_7SwizzleILi3ELi4ELi3EEENS4_18smem_ptr_flag_bitsILi16EEENSS_INS5_IJNSA_ILi8EEESG_EEENS5_IJSG_SB_EEEEEEEvNS4_8identityESZ_S19_vS1A_EENS_8epilogue10collective18CollectiveEpilogueINS1C_23Sm100TmaWarpSpecializedILi4ELi2ELi64ELb1ELb0EEEJSH_NS5_IJNSS_ISE_SB_EENSS_ISG_SB_EEEEESI_SJ_SI_SJ_NS1C_6fusion15FusionCallbacksIS1G_NS1K_17LinearCombinationISI_fSI_fLNS_15FloatRoundStyleE2EEESH_S1J_JEEENS4_5SM1004TMEM4LOAD26SM100_TMEM_LOAD_32dp32b64xESZ_S19_NS4_39AutoVectorizingCopyWithAssumedAlignmentILi128EEENS4_14SM90_TMA_STOREES19_S1V_S1V_EEEvvEEEEvNT_6ParamsE)
        /*0038*/ 	.word	0x00000000


	//----- nvinfo : EIATTR_MIN_STACK_SIZE
	.align		4
.L_27:
        /*003c*/ 	.byte	0x04, 0x12
        /*003e*/ 	.short	(.L_29 - .L_28)
	.align		4
.L_28:
        /*0040*/ 	.word	index@(_ZN7cutlass13device_kernelINS_4gemm6kernel13GemmUniversalIN4cute5tupleIJiiiiEEENS1_10collective13CollectiveMmaINS1_35MainloopSm100TmaUmmaWarpSpecializedILi2ELi2ELi2ENS5_IJNS4_1CILi1EEESB_SB_EEEEENS5_IJNSA_ILi128EEENSA_ILi256EEENSA_ILi64EEEEEENS_6half_tENS5_IJlSB_lEEESI_SJ_NS4_8TiledMMAINS4_8MMA_AtomIJNS4_20SM100_MMA_F16BF16_SSISI_SI_fLi128ELi256ELNS4_4UMMA5MajorE0ELSO_0ELNSN_7ScaleInE0ELSP_0EEEEEENS4_6LayoutISC_NS5_IJNSA_ILi0EEEST_ST_EEEEENS5_IJNS4_10UnderscoreESW_SW_EEEEENS4_13SM90_TMA_LOADENS4_14ComposedLayoutINS4_7SwizzleILi3ELi4ELi3EEENS4_18smem_ptr_flag_bitsILi16EEENSS_INS5_IJNSA_ILi8EEESG_EEENS5_IJSG_SB_EEEEEEEvNS4_8identityESZ_S19_vS1A_EENS_8epilogue10collective18CollectiveEpilogueINS1C_23Sm100TmaWarpSpecializedILi4ELi2ELi64ELb1ELb0EEEJSH_NS5_IJNSS_ISE_SB_EENSS_ISG_SB_EEEEESI_SJ_SI_SJ_NS1C_6fusion15FusionCallbacksIS1G_NS1K_17LinearCombinationISI_fSI_fLNS_15FloatRoundStyleE2EEESH_S1J_JEEENS4_5SM1004TMEM4LOAD26SM100_TMEM_LOAD_32dp32b64xESZ_S19_NS4_39AutoVectorizingCopyWithAssumedAlignmentILi128EEENS4_14SM90_TMA_STOREES19_S1V_S1V_EEEvvEEEEvNT_6ParamsE)
        /*0044*/ 	.word	0x00000000
.L_29:


//--------------------- .nv.compat                --------------------------
	.section	.nv.compat,"",@"SHT_CUDA_COMPAT_INFO"
	.align	4
        /*0000*/ 	.byte	0x02, 0x09, 0x01, 0x00, 0x02, 0x02, 0x02, 0x00, 0x02, 0x05, 0x05, 0x00, 0x03, 0x07, 0x01, 0x01
        /*0010*/ 	.byte	0x02, 0x03, 0x01, 0x00, 0x02, 0x06, 0x01, 0x00, 0x04, 0x0b, 0x08, 0x00, 0x09, 0x00, 0x00, 0x00
        /*0020*/ 	.byte	0x00, 0x00, 0x00, 0x00


//--------------------- .nv.info._ZN7cutlass13device_kernelINS_4gemm6kernel13GemmUniversalIN4cute5tupleIJiiiiEEENS1_10collective13CollectiveMmaINS1_35MainloopSm100TmaUmmaWarpSpecializedILi2ELi2ELi2ENS5_IJNS4_1CILi1EEESB_SB_EEEEENS5_IJNSA_ILi128EEENSA_ILi256EEENSA_ILi64EEEEEENS_6half_tENS5_IJlSB_lEEESI_SJ_NS4_8TiledMMAINS4_8MMA_AtomIJNS4_20SM100_MMA_F16BF16_SSISI_SI_fLi128ELi256ELNS4_4UMMA5MajorE0ELSO_0ELNSN_7ScaleInE0ELSP_0EEEEEENS4_6LayoutISC_NS5_IJNSA_ILi0EEEST_ST_EEEEENS5_IJNS4_10UnderscoreESW_SW_EEEEENS4_13SM90_TMA_LOADENS4_14ComposedLayoutINS4_7SwizzleILi3ELi4ELi3EEENS4_18smem_ptr_flag_bitsILi16EEENSS_INS5_IJNSA_ILi8EEESG_EEENS5_IJSG_SB_EEEEEEEvNS4_8identityESZ_S19_vS1A_EENS_8epilogue10collective18CollectiveEpilogueINS1C_23Sm100TmaWarpSpecializedILi4ELi2ELi64ELb1ELb0EEEJSH_NS5_IJNSS_ISE_SB_EENSS_ISG_SB_EEEEESI_SJ_SI_SJ_NS1C_6fusion15FusionCallbacksIS1G_NS1K_17LinearCombinationISI_fSI_fLNS_15FloatRoundStyleE2EEESH_S1J_JEEENS4_5SM1004TMEM4LOAD26SM100_TMEM_LOAD_32dp32b64xESZ_S19_NS4_39AutoVectorizingCopyWithAssumedAlignmentILi128EEENS4_14SM90_TMA_STOREES19_S1V_S1V_EEEvvEEEEvNT_6ParamsE --------------------------
	.section	.nv.info._ZN7cutlass13device_kernelINS_4gemm6kernel13GemmUniversalIN4cute5tupleIJiiiiEEENS1_10collective13CollectiveMmaINS1_35MainloopSm100TmaUmmaWarpSpecializedILi2ELi2ELi2ENS5_IJNS4_1CILi1EEESB_SB_EEEEENS5_IJNSA_ILi128EEENSA_ILi256EEENSA_ILi64EEEEEENS_6half_tENS5_IJlSB_lEEESI_SJ_NS4_8TiledMMAINS4_8MMA_AtomIJNS4_20SM100_MMA_F16BF16_SSISI_SI_fLi128ELi256ELNS4_4UMMA5MajorE0ELSO_0ELNSN_7ScaleInE0ELSP_0EEEEEENS4_6LayoutISC_NS5_IJNSA_ILi0EEEST_ST_EEEEENS5_IJNS4_10UnderscoreESW_SW_EEEEENS4_13SM90_TMA_LOADENS4_14ComposedLayoutINS4_7SwizzleILi3ELi4ELi3EEENS4_18smem_ptr_flag_bitsILi16EEENSS_INS5_IJNSA_ILi8EEESG_EEENS5_IJSG_SB_EEEEEEEvNS4_8identityESZ_S19_vS1A_EENS_8epilogue10collective18CollectiveEpilogueINS1C_23Sm100TmaWarpSpecializedILi4ELi2ELi64ELb1ELb0EEEJSH_NS5_IJNSS_ISE_SB_EENSS_ISG_SB_EEEEESI_SJ_SI_SJ_NS1C_6fusion15FusionCallbacksIS1G_NS1K_17LinearCombinationISI_fSI_fLNS_15FloatRoundStyleE2EEESH_S1J_JEEENS4_5SM1004TMEM4LOAD26SM100_TMEM_LOAD_32dp32b64xESZ_S19_NS4_39AutoVectorizingCopyWithAssumedAlignmentILi128EEENS4_14SM90_TMA_STOREES19_S1V_S1V_EEEvvEEEEvNT_6ParamsE,"",@"SHT_CUDA_INFO"
	.sectionflags	@""
	.align	4


	//----- nvinfo : EIATTR_CUDA_API_VERSION
	.align		4
        /*0000*/ 	.byte	0x04, 0x37
        /*0002*/ 	.short	(.L_31 - .L_30)
.L_30:
        /*0004*/ 	.word	0x00000082


	//----- nvinfo : EIATTR_KPARAM_INFO
	.align		4
.L_31:
        /*0008*/ 	.byte	0x04, 0x17
        /*000a*/ 	.short	(.L_33 - .L_32)
.L_32:
        /*000c*/ 	.word	0x00000000
        /*0010*/ 	.short	0x0000
        /*0012*/ 	.short	0x0000
        /*0014*/ 	.byte	0x00, 0xf0, 0x01, 0x20


	//----- nvinfo : EIATTR_AT_ENTRY_FRAGMENTS
	.align		4
.L_33:
        /*0018*/ 	.byte	0x04, 0x4f
        /*001a*/ 	.short	(.L_35 - .L_34)


	//   ....[0]....
.L_34:
        /*001c*/ 	.word	0x00000006


	//----- nvinfo : EIATTR_RESERVED_SMEM_USED
	.align		4
.L_35:
        /*0020*/ 	.byte	0x01, 0x41
	.zero		2


	//----- nvinfo : EIATTR_SPARSE_MMA_MASK
	.align		4
        /*0024*/ 	.byte	0x03, 0x50
        /*0026*/ 	.short	0x0000


	//----- nvinfo : EIATTR_TCGEN05_1CTA_USED
	.align		4
        /*0028*/ 	.byte	0x01, 0x51
	.zero		2


	//----- nvinfo : EIATTR_MAXREG_COUNT
	.align		4
        /*002c*/ 	.byte	0x03, 0x1b
        /*002e*/ 	.short	0x00ff


	//----- nvinfo : EIATTR_NUM_BARRIERS
	.align		4
        /*0030*/ 	.byte	0x02, 0x4c
        /*0032*/ 	.byte	0x07
	.zero		1


	//----- nvinfo : EIATTR_EXTERNS
	.align		4
        /*0034*/ 	.byte	0x04, 0x0f
        /*0036*/ 	.short	(.L_37 - .L_36)


	//   ....[0]....
	.align		4
.L_36:
        /*0038*/ 	.word	index@(__assertfail)


	//----- nvinfo : EIATTR_MERCURY_ISA_VERSION
	.align		4
.L_37:
        /*003c*/ 	.byte	0x03, 0x5f
        /*003e*/ 	.short	0x0101


	//----- nvinfo : EIATTR_INT_WARP_WIDE_INSTR_OFFSETS
	.align		4
        /*0040*/ 	.byte	0x04, 0x31
        /*0042*/ 	.short	(.L_39 - .L_38)


	//   ....[0]....
.L_38:
        /*0044*/ 	.word	0x00001d70


	//   ....[1]....
        /*0048*/ 	.word	0x00003580


	//   ....[2]....
        /*004c*/ 	.word	0x000035a0


	//   ....[3]....
        /*0050*/ 	.word	0x000035d0


	//   ....[4]....
        /*0054*/ 	.word	0x00003f10


	//   ....[5]....
        /*0058*/ 	.word	0x00003f80


	//   ....[6]....
        /*005c*/ 	.word	0x00004060


	//   ....[7]....
        /*0060*/ 	.word	0x000040e0


	//   ....[8]....
        /*0064*/ 	.word	0x000041f0


	//   ....[9]....
        /*0068*/ 	.word	0x00004280


	//   ....[10]....
        /*006c*/ 	.word	0x00004460


	//   ....[11]....
        /*0070*/ 	.word	0x000045c0


	//----- nvinfo : EIATTR_COOP_GROUP_MASK_REGIDS
	.align		4
.L_39:
        /*0074*/ 	.byte	0x04, 0x29
        /*0076*/ 	.short	(.L_41 - .L_40)


	//   ....[0]....
.L_40:
        /*0078*/ 	.word	0xffffffff


	//   ....[1]....
        /*007c*/ 	.word	0xffffffff


	//   ....[2]....
        /*0080*/ 	.word	0xffffffff


	//   ....[3]....
        /*0084*/ 	.word	0xffffffff


	//   ....[4]....
        /*0088*/ 	.word	0xffffffff


	//   ....[5]....
        /*008c*/ 	.word	0xffffffff


	//   ....[6]....
        /*0090*/ 	.word	0xffffffff


	//   ....[7]....
        /*0094*/ 	.word	0xffffffff


	//   ....[8]....
        /*0098*/ 	.word	0xffffffff


	//   ....[9]....
        /*009c*/ 	.word	0xffffffff


	//   ....[10]....
        /*00a0*/ 	.word	0xffffffff


	//   ....[11]....
        /*00a4*/ 	.word	0xffffffff


	//   ....[12]....
        /*00a8*/ 	.word	0xffffffff


	//----- nvinfo : EIATTR_COOP_GROUP_INSTR_OFFSETS
	.align		4
.L_41:
        /*00ac*/ 	.byte	0x04, 0x28
        /*00ae*/ 	.short	(.L_43 - .L_42)


	//   ....[0]....
.L_42:
        /*00b0*/ 	.word	0x00000090


	//   ....[1]....
        /*00b4*/ 	.word	0x000004d0


	//   ....[2]....
        /*00b8*/ 	.word	0x00000600


	//   ....[3]....
        /*00bc*/ 	.word	0x000007a0


	//   ....[4]....
        /*00c0*/ 	.word	0x000008a0


	//   ....[5]....
        /*00c4*/ 	.word	0x00000a10


	//   ....[6]....
        /*00c8*/ 	.word	0x00000b70


	//   ....[7]....
        /*00cc*/ 	.word	0x00001c50


	//   ....[8]....
        /*00d0*/ 	.word	0x00002910


	//   ....[9]....
        /*00d4*/ 	.word	0x00002b20


	//   ....[10]....
        /*00d8*/ 	.word	0x00002b50


	//   ....[11]....
        /*00dc*/ 	.word	0x00003460


	//   ....[12]....
        /*00e0*/ 	.word	0x00003690


	//----- nvinfo : EIATTR_VRC_CTA_INIT_COUNT
	.align		4
.L_43:
        /*00e4*/ 	.byte	0x02, 0x4a
        /*00e6*/ 	.byte	0x80
	.zero		1


	//----- nvinfo : EIATTR_SYSCALL_OFFSETS
	.align		4
        /*00e8*/ 	.byte	0x04, 0x46
        /*00ea*/ 	.short	(.L_45 - .L_44)


	//   ....[0]....
.L_44:
        /*00ec*/ 	.word	0x00005070


	//   ....[1]....
        /*00f0*/ 	.word	0x00005160


	//   ....[2]....
        /*00f4*/ 	.word	0x00005ad0


	//   ....[3]....
        /*00f8*/ 	.word	0x00006f90


	//   ....[4]....
        /*00fc*/ 	.word	0x000083b0


	//   ....[5]....
        /*0100*/ 	.word	0x000097c0


	//----- nvinfo : EIATTR_MBARRIER_INSTR_OFFSETS
	.align		4
.L_45:
        /*0104*/ 	.byte	0x04, 0x39
        /*0106*/ 	.short	(.L_47 - .L_46)


	//   ....[0]....
.L_46:
        /*0108*/ 	.word	0x000005b0
        /*010c*/ 	.word	0x000000ff
        /*0110*/ 	.word	0x00000000
        /*0114*/ 	.short	0x0100
        /*0116*/ 	.byte	0x05
	.zero		1


	//   ....[1]....
        /*0118*/ 	.word	0x000005c0
        /*011c*/ 	.word	0x000000ff
        /*0120*/ 	.word	0x00000010
        /*0124*/ 	.short	0x0100
        /*0126*/ 	.byte	0x05
	.zero		1


	//   ....[2]....
        /*0128*/ 	.word	0x000005d0
        /*012c*/ 	.word	0x000000ff
        /*0130*/ 	.word	0x00000008
        /*0134*/ 	.short	0x0100
        /*0136*/ 	.byte	0x05
	.zero		1


	//   ....[3]....
        /*0138*/ 	.word	0x000005e0
        /*013c*/ 	.word	0x000000ff
        /*0140*/ 	.word	0x00000018
        /*0144*/ 	.short	0x0100
        /*0146*/ 	.byte	0x05
	.zero		1


	//   ....[4]....
        /*0148*/ 	.word	0x00000710
        /*014c*/ 	.word	0x000000ff
        /*0150*/ 	.word	0x00000020
        /*0154*/ 	.short	0x0100
        /*0156*/ 	.byte	0x07
	.zero		1


	//   ....[5]....
        /*0158*/ 	.word	0x00000720
        /*015c*/ 	.word	0x000000ff
        /*0160*/ 	.word	0x00000040
        /*0164*/ 	.short	0x0100
        /*0166*/ 	.byte	0x07
	.zero		1


	//   ....[6]....
        /*0168*/ 	.word	0x00000730
        /*016c*/ 	.word	0x000000ff
        /*0170*/ 	.word	0x00000028
        /*0174*/ 	.short	0x0100
        /*0176*/ 	.byte	0x07
	.zero		1


	//   ....[7]....
        /*0178*/ 	.word	0x00000740
        /*017c*/ 	.word	0x000000ff
        /*0180*/ 	.word	0x00000048
        /*0184*/ 	.short	0x0100
        /*0186*/ 	.byte	0x07
	.zero		1


	//   ....[8]....
        /*0188*/ 	.word	0x00000750
        /*018c*/ 	.word	0x000000ff
        /*0190*/ 	.word	0x00000030
        /*0194*/ 	.short	0x0100
        /*0196*/ 	.byte	0x07
	.zero		1


	//   ....[9]....
        /*0198*/ 	.word	0x00000760
        /*019c*/ 	.word	0x000000ff
        /*01a0*/ 	.word	0x00000050
        /*01a4*/ 	.short	0x0100
        /*01a6*/ 	.byte	0x07
	.zero		1


	//   ....[10]....
        /*01a8*/ 	.word	0x00000770
        /*01ac*/ 	.word	0x000000ff
        /*01b0*/ 	.word	0x00000038
        /*01b4*/ 	.short	0x0100
        /*01b6*/ 	.byte	0x07
	.zero		1


	//   ....[11]....
        /*01b8*/ 	.word	0x00000780
        /*01bc*/ 	.word	0x000000ff
        /*01c0*/ 	.word	0x00000058
        /*01c4*/ 	.short	0x0100
        /*01c6*/ 	.byte	0x07
	.zero		1


	//   ....[12]....
        /*01c8*/ 	.word	0x00000870
        /*01cc*/ 	.word	0x000000ff
        /*01d0*/ 	.word	0x00000060
        /*01d4*/ 	.short	0x0100
        /*01d6*/ 	.byte	0x05
	.zero		1


	//   ....[13]....
        /*01d8*/ 	.word	0x00000880
        /*01dc*/ 	.word	0x000000ff
        /*01e0*/ 	.word	0x00000068
        /*01e4*/ 	.short	0x0100
        /*01e6*/ 	.byte	0x05
	.zero		1


	//   ....[14]....
        /*01e8*/ 	.word	0x000009c0
        /*01ec*/ 	.word	0x000000ff
        /*01f0*/ 	.word	0x00000070
        /*01f4*/ 	.short	0x0100
        /*01f6*/ 	.byte	0x05
	.zero		1


	//   ....[15]....
        /*01f8*/ 	.word	0x000009d0
        /*01fc*/ 	.word	0x000000ff
        /*0200*/ 	.word	0x00000080
        /*0204*/ 	.short	0x0100
        /*0206*/ 	.byte	0x05
	.zero		1


	//   ....[16]....
        /*0208*/ 	.word	0x000009e0
        /*020c*/ 	.word	0x000000ff
        /*0210*/ 	.word	0x00000078
        /*0214*/ 	.short	0x0100
        /*0216*/ 	.byte	0x05
	.zero		1


	//   ....[17]....
        /*0218*/ 	.word	0x000009f0
        /*021c*/ 	.word	0x000000ff
        /*0220*/ 	.word	0x00000088
        /*0224*/ 	.short	0x0100
        /*0226*/ 	.byte	0x05
	.zero		1


	//   ....[18]....
        /*0228*/ 	.word	0x00000b20
        /*022c*/ 	.word	0x000000ff
        /*0230*/ 	.word	0x00000090
        /*0234*/ 	.short	0x0100
        /*0236*/ 	.byte	0x07
	.zero		1


	//   ....[19]....
        /*0238*/ 	.word	0x00000b30
        /*023c*/ 	.word	0x000000ff
        /*0240*/ 	.word	0x000000a0
        /*0244*/ 	.short	0x0100
        /*0246*/ 	.byte	0x07
	.zero		1


	//   ....[20]....
        /*0248*/ 	.word	0x00000b40
        /*024c*/ 	.word	0x000000ff
        /*0250*/ 	.word	0x00000098
        /*0254*/ 	.short	0x0100
        /*0256*/ 	.byte	0x07
	.zero		1


	//   ....[21]....
        /*0258*/ 	.word	0x00000b50
        /*025c*/ 	.word	0x000000ff
        /*0260*/ 	.word	0x000000a8
        /*0264*/ 	.short	0x0100
        /*0266*/ 	.byte	0x07
	.zero		1


	//   ....[22]....
        /*0268*/ 	.word	0x00000c40
        /*026c*/ 	.word	0x000000ff
        /*0270*/ 	.word	0x000000b0
        /*0274*/ 	.short	0x0100
        /*0276*/ 	.byte	0x05
	.zero		1


	//   ....[23]....
        /*0278*/ 	.word	0x00000c50
        /*027c*/ 	.word	0x000000ff
        /*0280*/ 	.word	0x000000c0
        /*0284*/ 	.short	0x0100
        /*0286*/ 	.byte	0x05
	.zero		1


	//   ....[24]....
        /*0288*/ 	.word	0x00000c60
        /*028c*/ 	.word	0x000000ff
        /*0290*/ 	.word	0x000000b8
        /*0294*/ 	.short	0x0100
        /*0296*/ 	.byte	0x05
	.zero		1


	//   ....[25]....
        /*0298*/ 	.word	0x00000c70
        /*029c*/ 	.word	0x000000ff
        /*02a0*/ 	.word	0x000000c8
        /*02a4*/ 	.short	0x0100
        /*02a6*/ 	.byte	0x05
	.zero		1


	//   ....[26]....
        /*02a8*/ 	.word	0x00001550
        /*02ac*/ 	.word	0x00000003
        /*02b0*/ 	.word	0x000000c0
        /*02b4*/ 	.short	0x010a
        /*02b6*/ 	.byte	0xff
	.zero		1


	//   ....[27]....
        /*02b8*/ 	.word	0x00001580
        /*02bc*/ 	.word	0x00000003
        /*02c0*/ 	.word	0x000000b0
        /*02c4*/ 	.short	0x0101
        /*02c6*/ 	.byte	0xff
	.zero		1


	//   ....[28]....
        /*02c8*/ 	.word	0x00001650
        /*02cc*/ 	.word	0x000000ff
        /*02d0*/ 	.word	0x00000010
        /*02d4*/ 	.short	0x010a
        /*02d6*/ 	.byte	0x08
	.zero		1


	//   ....[29]....
        /*02d8*/ 	.word	0x000016f0
        /*02dc*/ 	.word	0x000000ff
        /*02e0*/ 	.word	0x00000010
        /*02e4*/ 	.short	0x010a
        /*02e6*/ 	.byte	0x21
	.zero		1


	//   ....[30]....
        /*02e8*/ 	.word	0x00001840
        /*02ec*/ 	.word	0x000000ff
        /*02f0*/ 	.word	0x00000010
        /*02f4*/ 	.short	0x010a
        /*02f6*/ 	.byte	0x08
	.zero		1


	//   ....[31]....
        /*02f8*/ 	.word	0x00001950
        /*02fc*/ 	.word	0x000000ff
        /*0300*/ 	.word	0x00000068
        /*0304*/ 	.short	0x0101
        /*0306*/ 	.byte	0x04
	.zero		1


	//   ....[32]....
        /*0308*/ 	.word	0x00001970
        /*030c*/ 	.word	0x000000ff
        /*0310*/ 	.word	0x00000010
        /*0314*/ 	.short	0x010a
        /*0316*/ 	.byte	0x08
	.zero		1


	//   ....[33]....
        /*0318*/ 	.word	0x000019f0
        /*031c*/ 	.word	0x000000ff
        /*0320*/ 	.word	0x00000010
        /*0324*/ 	.short	0x010a
        /*0326*/ 	.byte	0x11
	.zero		1


	//   ....[34]....
        /*0328*/ 	.word	0x00001b40
        /*032c*/ 	.word	0x000000ff
        /*0330*/ 	.word	0x00000010
        /*0334*/ 	.short	0x010a
        /*0336*/ 	.byte	0x08
	.zero		1


	//   ....[35]....
        /*0338*/ 	.word	0x00001c80
        /*033c*/ 	.word	0x00000002
        /*0340*/ 	.word	0x00000070
        /*0344*/ 	.short	0x010a
        /*0346*/ 	.byte	0xff
	.zero		1


	//   ....[36]....
        /*0348*/ 	.word	0x00001d40
        /*034c*/ 	.word	0x00000002
        /*0350*/ 	.word	0x00000000
        /*0354*/ 	.short	0x0101
        /*0356*/ 	.byte	0xff
	.zero		1


	//   ....[37]....
        /*0358*/ 	.word	0x000022a0
        /*035c*/ 	.word	0x000000ff
        /*0360*/ 	.word	0x00000000
        /*0364*/ 	.short	0x010a
        /*0366*/ 	.byte	0x04
	.zero		1


	//   ....[38]....
        /*0368*/ 	.word	0x00002340
        /*036c*/ 	.word	0x00000000
        /*0370*/ 	.word	0x00000000
        /*0374*/ 	.short	0x010a
        /*0376*/ 	.byte	0xff
	.zero		1


	//   ....[39]....
        /*0378*/ 	.word	0x00002460
        /*037c*/ 	.word	0x00000000
        /*0380*/ 	.word	0x000000b0
        /*0384*/ 	.short	0x010a
        /*0386*/ 	.byte	0xff
	.zero		1


	//   ....[40]....
        /*0388*/ 	.word	0x000024c0
        /*038c*/ 	.word	0x00000004
        /*0390*/ 	.word	0x00000000
        /*0394*/ 	.short	0x0101
        /*0396*/ 	.byte	0xff
	.zero		1


	//   ....[41]....
        /*0398*/ 	.word	0x000024e0
        /*039c*/ 	.word	0x000000ff
        /*03a0*/ 	.word	0x00000080
        /*03a4*/ 	.short	0x010a
        /*03a6*/ 	.byte	0x05
	.zero		1


	//   ....[42]....
        /*03a8*/ 	.word	0x00002600
        /*03ac*/ 	.word	0x00000000
        /*03b0*/ 	.word	0x00000070
        /*03b4*/ 	.short	0x010a
        /*03b6*/ 	.byte	0xff
	.zero		1


	//   ....[43]....
        /*03b8*/ 	.word	0x00002710
        /*03bc*/ 	.word	0x00000000
        /*03c0*/ 	.word	0x00000000
        /*03c4*/ 	.short	0x0101
        /*03c6*/ 	.byte	0xff
	.zero		1


	//   ....[44]....
        /*03c8*/ 	.word	0x000027a0
        /*03cc*/ 	.word	0x000000ff
        /*03d0*/ 	.word	0x00000080
        /*03d4*/ 	.short	0x0106
        /*03d6*/ 	.byte	0x05
	.zero		1


	//   ....[45]....
        /*03d8*/ 	.word	0x000027c0
        /*03dc*/ 	.word	0x000000ff
        /*03e0*/ 	.word	0x00000080
        /*03e4*/ 	.short	0x010a
        /*03e6*/ 	.byte	0x05
	.zero		1


	//   ....[46]....
        /*03e8*/ 	.word	0x00002850
        /*03ec*/ 	.word	0x000000ff
        /*03f0*/ 	.word	0x00000080
        /*03f4*/ 	.short	0x0106
        /*03f6*/ 	.byte	0x04
	.zero		1


	//   ....[47]....
        /*03f8*/ 	.word	0x00002890
        /*03fc*/ 	.word	0x00000000
        /*0400*/ 	.word	0x00000080
        /*0404*/ 	.short	0x010a
        /*0406*/ 	.byte	0xff
	.zero		1


	//   ....[48]....
        /*0408*/ 	.word	0x00002dd0
        /*040c*/ 	.word	0x00000000
        /*0410*/ 	.word	0x00000070
        /*0414*/ 	.short	0x010a
        /*0416*/ 	.byte	0xff
	.zero		1


	//   ....[49]....
        /*0418*/ 	.word	0x00002ee0
        /*041c*/ 	.word	0x00000003
        /*0420*/ 	.word	0x00000000
        /*0424*/ 	.short	0x0101
        /*0426*/ 	.byte	0xff
	.zero		1


	//   ....[50]....
        /*0428*/ 	.word	0x00002ef0
        /*042c*/ 	.word	0x000000ff
        /*0430*/ 	.word	0x00000000
        /*0434*/ 	.short	0x010a
        /*0436*/ 	.byte	0x06
	.zero		1


	//   ....[51]....
        /*0438*/ 	.word	0x00002f10
        /*043c*/ 	.word	0x000000ff
        /*0440*/ 	.word	0x000000a0
        /*0444*/ 	.short	0x010a
        /*0446*/ 	.byte	0x07
	.zero		1


	//   ....[52]....
        /*0448*/ 	.word	0x00002fe0
        /*044c*/ 	.word	0x000000ff
        /*0450*/ 	.word	0x00000000
        /*0454*/ 	.short	0x010a
        /*0456*/ 	.byte	0x06
	.zero		1


	//   ....[53]....
        /*0458*/ 	.word	0x00003110
        /*045c*/ 	.word	0x000000ff
        /*0460*/ 	.word	0x00000000
        /*0464*/ 	.short	0x010a
        /*0466*/ 	.byte	0x1a
	.zero		1


	//   ....[54]....
        /*0468*/ 	.word	0x000033b0
        /*046c*/ 	.word	0x000000ff
        /*0470*/ 	.word	0x00000000
        /*0474*/ 	.short	0x010a
        /*0476*/ 	.byte	0x06
	.zero		1


	//   ....[55]....
        /*0478*/ 	.word	0x00003440
        /*047c*/ 	.word	0x000000ff
        /*0480*/ 	.word	0x00000000
        /*0484*/ 	.short	0x010a
        /*0486*/ 	.byte	0x07
	.zero		1


	//   ....[56]....
        /*0488*/ 	.word	0x000038c0
        /*048c*/ 	.word	0x00000000
        /*0490*/ 	.word	0x00000070
        /*0494*/ 	.short	0x010a
        /*0496*/ 	.byte	0xff
	.zero		1


	//   ....[57]....
        /*0498*/ 	.word	0x00003980
        /*049c*/ 	.word	0x00000000
        /*04a0*/ 	.word	0x00000000
        /*04a4*/ 	.short	0x0101
        /*04a6*/ 	.byte	0xff
	.zero		1


	//   ....[58]....
        /*04a8*/ 	.word	0x00003ca0
        /*04ac*/ 	.word	0x000000ff
        /*04b0*/ 	.word	0x00000068
        /*04b4*/ 	.short	0x010a
        /*04b6*/ 	.byte	0x07
	.zero		1


	//   ....[59]....
        /*04b8*/ 	.word	0x00003e90
        /*04bc*/ 	.word	0x000000ff
        /*04c0*/ 	.word	0x00000040
        /*04c4*/ 	.short	0x010a
        /*04c6*/ 	.byte	0x07
	.zero		1


	//   ....[60]....
        /*04c8*/ 	.word	0x00004000
        /*04cc*/ 	.word	0x000000ff
        /*04d0*/ 	.word	0x00000020
        /*04d4*/ 	.short	0x010b
        /*04d6*/ 	.byte	0x07
	.zero		1


	//   ....[61]....
        /*04d8*/ 	.word	0x00004010
        /*04dc*/ 	.word	0x000000ff
        /*04e0*/ 	.word	0x00000000
        /*04e4*/ 	.short	0x0101
        /*04e6*/ 	.byte	0x08
	.zero		1


	//   ....[62]....
        /*04e8*/ 	.word	0x00004030
        /*04ec*/ 	.word	0x000000ff
        /*04f0*/ 	.word	0x00000048
        /*04f4*/ 	.short	0x010a
        /*04f6*/ 	.byte	0x07
	.zero		1


	//   ....[63]....
        /*04f8*/ 	.word	0x00004190
        /*04fc*/ 	.word	0x000000ff
        /*0500*/ 	.word	0x00000028
        /*0504*/ 	.short	0x010b
        /*0506*/ 	.byte	0x07
	.zero		1


	//   ....[64]....
        /*0508*/ 	.word	0x000041a0
        /*050c*/ 	.word	0x000000ff
        /*0510*/ 	.word	0x00000000
        /*0514*/ 	.short	0x0101
        /*0516*/ 	.byte	0x08
	.zero		1


	//   ....[65]....
        /*0518*/ 	.word	0x000041b0
        /*051c*/ 	.word	0x000000ff
        /*0520*/ 	.word	0x00000050
        /*0524*/ 	.short	0x010a
        /*0526*/ 	.byte	0x07
	.zero		1


	//   ....[66]....
        /*0528*/ 	.word	0x00004350
        /*052c*/ 	.word	0x000000ff
        /*0530*/ 	.word	0x00000030
        /*0534*/ 	.short	0x010b
        /*0536*/ 	.byte	0x07
	.zero		1


	//   ....[67]....
        /*0538*/ 	.word	0x000043c0
        /*053c*/ 	.word	0x000000ff
        /*0540*/ 	.word	0x00000000
        /*0544*/ 	.short	0x0101
        /*0546*/ 	.byte	0x08
	.zero		1


	//   ....[68]....
        /*0548*/ 	.word	0x000043f0
        /*054c*/ 	.word	0x000000ff
        /*0550*/ 	.word	0x00000058
        /*0554*/ 	.short	0x010a
        /*0556*/ 	.byte	0x07
	.zero		1


	//   ....[69]....
        /*0558*/ 	.word	0x00004600
        /*055c*/ 	.word	0x000000ff
        /*0560*/ 	.word	0x00000038
        /*0564*/ 	.short	0x010b
        /*0566*/ 	.byte	0x07
	.zero		1


	//   ....[70]....
        /*0568*/ 	.word	0x00004620
        /*056c*/ 	.word	0x000000ff
        /*0570*/ 	.word	0x00000000
        /*0574*/ 	.short	0x0101
        /*0576*/ 	.byte	0x0d
	.zero		1


	//   ....[71]....
        /*0578*/ 	.word	0x00004650
        /*057c*/ 	.word	0x000000ff
        /*0580*/ 	.word	0x00000040
        /*0584*/ 	.short	0x010a
        /*0586*/ 	.byte	0x07
	.zero		1


	//   ....[72]....
        /*0588*/ 	.word	0x00004670
        /*058c*/ 	.word	0x000000ff
        /*0590*/ 	.word	0x00000048
        /*0594*/ 	.short	0x010a
        /*0596*/ 	.byte	0x07
	.zero		1


	//   ....[73]....
        /*0598*/ 	.word	0x00004690
        /*059c*/ 	.word	0x000000ff
        /*05a0*/ 	.word	0x00000050
        /*05a4*/ 	.short	0x010a
        /*05a6*/ 	.byte	0x07
	.zero		1


	//   ....[74]....
        /*05a8*/ 	.word	0x000046d0
        /*05ac*/ 	.word	0x00000000
        /*05b0*/ 	.word	0x00000058
        /*05b4*/ 	.short	0x010a
        /*05b6*/ 	.byte	0xff
	.zero		1


	//   ....[75]....
        /*05b8*/ 	.word	0x00004a30
        /*05bc*/ 	.word	0x00000000
        /*05c0*/ 	.word	0x00000070
        /*05c4*/ 	.short	0x010a
        /*05c6*/ 	.byte	0xff
	.zero		1


	//   ....[76]....
        /*05c8*/ 	.word	0x00004b40
        /*05cc*/ 	.word	0x00000000
        /*05d0*/ 	.word	0x00000000
        /*05d4*/ 	.short	0x0101
        /*05d6*/ 	.byte	0xff
	.zero		1


	//   ....[77]....
        /*05d8*/ 	.word	0x000055f0
        /*05dc*/ 	.word	0x000000ff
        /*05e0*/ 	.word	0x00000020
        /*05e4*/ 	.short	0x010a
        /*05e6*/ 	.byte	0x30
	.zero		1


	//   ....[78]....
        /*05e8*/ 	.word	0x000056b0
        /*05ec*/ 	.word	0x00000057
        /*05f0*/ 	.word	0x00000090
        /*05f4*/ 	.short	0x010a
        /*05f6*/ 	.byte	0xff
	.zero		1


	//   ....[79]....
        /*05f8*/ 	.word	0x000057e0
        /*05fc*/ 	.word	0x000000ff
        /*0600*/ 	.word	0x00000020
        /*0604*/ 	.short	0x010a
        /*0606*/ 	.byte	0x30
	.zero		1


	//   ....[80]....
        /*0608*/ 	.word	0x000059b0
        /*060c*/ 	.word	0x00000057
        /*0610*/ 	.word	0x00000090
        /*0614*/ 	.short	0x010a
        /*0616*/ 	.byte	0xff
	.zero		1


	//   ....[81]....
        /*0618*/ 	.word	0x00006c30
        /*061c*/ 	.word	0x00000000
        /*0620*/ 	.word	0x00000000
        /*0624*/ 	.short	0x0101
        /*0626*/ 	.byte	0xff
	.zero		1


	//   ....[82]....
        /*0628*/ 	.word	0x00006c40
        /*062c*/ 	.word	0x00000003
        /*0630*/ 	.word	0x00000020
        /*0634*/ 	.short	0x010a
        /*0636*/ 	.byte	0xff
	.zero		1


	//   ....[83]....
        /*0638*/ 	.word	0x00006d20
        /*063c*/ 	.word	0x00000003
        /*0640*/ 	.word	0x00000020
        /*0644*/ 	.short	0x010a
        /*0646*/ 	.byte	0xff
	.zero		1


	//   ....[84]....
        /*0648*/ 	.word	0x00008050
        /*064c*/ 	.word	0x00000055
        /*0650*/ 	.word	0x00000000
        /*0654*/ 	.short	0x0101
        /*0656*/ 	.byte	0xff
	.zero		1


	//   ....[85]....
        /*0658*/ 	.word	0x00008070
        /*065c*/ 	.word	0x00000000
        /*0660*/ 	.word	0x00000020
        /*0664*/ 	.short	0x010a
        /*0666*/ 	.byte	0xff
	.zero		1


	//   ....[86]....
        /*0668*/ 	.word	0x00008140
        /*066c*/ 	.word	0x00000000
        /*0670*/ 	.word	0x00000020
        /*0674*/ 	.short	0x010a
        /*0676*/ 	.byte	0xff
	.zero		1


	//   ....[87]....
        /*0678*/ 	.word	0x00009470
        /*067c*/ 	.word	0x00000054
        /*0680*/ 	.word	0x00000000
        /*0684*/ 	.short	0x0101
        /*0686*/ 	.byte	0xff
	.zero		1


	//   ....[88]....
        /*0688*/ 	.word	0x00009490
        /*068c*/ 	.word	0x00000003
        /*0690*/ 	.word	0x00000020
        /*0694*/ 	.short	0x010a
        /*0696*/ 	.byte	0xff
	.zero		1


	//   ....[89]....
        /*0698*/ 	.word	0x00009560
        /*069c*/ 	.word	0x00000003
        /*06a0*/ 	.word	0x00000020
        /*06a4*/ 	.short	0x010a
        /*06a6*/ 	.byte	0xff
	.zero		1


	//   ....[90]....
        /*06a8*/ 	.word	0x00009920
        /*06ac*/ 	.word	0x000000ff
        /*06b0*/ 	.word	0x00000000
        /*06b4*/ 	.short	0x0101
        /*06b6*/ 	.byte	0x05
	.zero		1


	//   ....[91]....
        /*06b8*/ 	.word	0x0000a8e0
        /*06bc*/ 	.word	0x00000000
        /*06c0*/ 	.word	0x00000000
        /*06c4*/ 	.short	0x0101
        /*06c6*/ 	.byte	0xff
	.zero		1


	//   ....[92]....
        /*06c8*/ 	.word	0x0000ab50
        /*06cc*/ 	.word	0x000000ff
        /*06d0*/ 	.word	0x00000000
        /*06d4*/ 	.short	0x0101
        /*06d6*/ 	.byte	0x04
	.zero		1


	//   ....[93]....
        /*06d8*/ 	.word	0x0000ab70
        /*06dc*/ 	.word	0x00000003
        /*06e0*/ 	.word	0x000000c0
        /*06e4*/ 	.short	0x010a
        /*06e6*/ 	.byte	0xff
	.zero		1


	//   ....[94]....
        /*06e8*/ 	.word	0x0000abd0
        /*06ec*/ 	.word	0x00000002
        /*06f0*/ 	.word	0x00000010
        /*06f4*/ 	.short	0x010a
        /*06f6*/ 	.byte	0xff
	.zero		1


	//   ....[95]....
        /*06f8*/ 	.word	0x0000ac30
        /*06fc*/ 	.word	0x00000002
        /*0700*/ 	.word	0x00000010
        /*0704*/ 	.short	0x010a
        /*0706*/ 	.byte	0xff
	.zero		1


	//   ....[96]....
        /*0708*/ 	.word	0x0000ac80
        /*070c*/ 	.word	0x00000002
        /*0710*/ 	.word	0x00000070
        /*0714*/ 	.short	0x010a
        /*0716*/ 	.byte	0xff
	.zero		1


	//   ....[97]....
        /*0718*/ 	.word	0x0000ace0
        /*071c*/ 	.word	0x00000000
        /*0720*/ 	.word	0x00000000
        /*0724*/ 	.short	0x010a
        /*0726*/ 	.byte	0xff
	.zero		1


	//   ....[98]....
        /*0728*/ 	.word	0x0000ad30
        /*072c*/ 	.word	0x00000000
        /*0730*/ 	.word	0x000000b0
        /*0734*/ 	.short	0x010a
        /*0736*/ 	.byte	0xff
	.zero		1


	//   ....[99]....
        /*0738*/ 	.word	0x0000ad90
        /*073c*/ 	.word	0x00000000
        /*0740*/ 	.word	0x00000080
        /*0744*/ 	.short	0x010a
        /*0746*/ 	.byte	0xff
	.zero		1


	//   ....[100]....
        /*0748*/ 	.word	0x0000ade0
        /*074c*/ 	.word	0x00000000
        /*0750*/ 	.word	0x00000070
        /*0754*/ 	.short	0x010a
        /*0756*/ 	.byte	0xff
	.zero		1


	//   ....[101]....
        /*0758*/ 	.word	0x0000ae40
        /*075c*/ 	.word	0x00000000
        /*0760*/ 	.word	0x00000080
        /*0764*/ 	.short	0x010a
        /*0766*/ 	.byte	0xff
	.zero		1


	//   ....[102]....
        /*0768*/ 	.word	0x0000ae90
        /*076c*/ 	.word	0x00000000
        /*0770*/ 	.word	0x00000070
        /*0774*/ 	.short	0x010a
        /*0776*/ 	.byte	0xff
	.zero		1


	//   ....[103]....
        /*0778*/ 	.word	0x0000aef0
        /*077c*/ 	.word	0x00000003
        /*0780*/ 	.word	0x000000a0
        /*0784*/ 	.short	0x010a
        /*0786*/ 	.byte	0xff
	.zero		1


	//   ....[104]....
        /*0788*/ 	.word	0x0000af50
        /*078c*/ 	.word	0x00000000
        /*0790*/ 	.word	0x00000000
        /*0794*/ 	.short	0x010a
        /*0796*/ 	.byte	0xff
	.zero		1


	//   ....[105]....
        /*0798*/ 	.word	0x0000afb0
        /*079c*/ 	.word	0x00000000
        /*07a0*/ 	.word	0x00000000
        /*07a4*/ 	.short	0x010a
        /*07a6*/ 	.byte	0xff
	.zero		1


	//   ....[106]....
        /*07a8*/ 	.word	0x0000b010
        /*07ac*/ 	.word	0x00000000
        /*07b0*/ 	.word	0x00000000
        /*07b4*/ 	.short	0x010a
        /*07b6*/ 	.byte	0xff
	.zero		1


	//   ....[107]....
        /*07b8*/ 	.word	0x0000b060
        /*07bc*/ 	.word	0x00000000
        /*07c0*/ 	.word	0x00000070
        /*07c4*/ 	.short	0x010a
        /*07c6*/ 	.byte	0xff
	.zero		1


	//   ....[108]....
        /*07c8*/ 	.word	0x0000b0c0
        /*07cc*/ 	.word	0x00000000
        /*07d0*/ 	.word	0x00000068
        /*07d4*/ 	.short	0x010a
        /*07d6*/ 	.byte	0xff
	.zero		1


	//   ....[109]....
        /*07d8*/ 	.word	0x0000b120
        /*07dc*/ 	.word	0x00000003
        /*07e0*/ 	.word	0x00000040
        /*07e4*/ 	.short	0x010a
        /*07e6*/ 	.byte	0xff
	.zero		1


	//   ....[110]....
        /*07e8*/ 	.word	0x0000b180
        /*07ec*/ 	.word	0x00000003
        /*07f0*/ 	.word	0x00000048
        /*07f4*/ 	.short	0x010a
        /*07f6*/ 	.byte	0xff
	.zero		1


	//   ....[111]....
        /*07f8*/ 	.word	0x0000b1e0
        /*07fc*/ 	.word	0x00000003
        /*0800*/ 	.word	0x00000050
        /*0804*/ 	.short	0x010a
        /*0806*/ 	.byte	0xff
	.zero		1


	//   ....[112]....
        /*0808*/ 	.word	0x0000b240
        /*080c*/ 	.word	0x00000003
        /*0810*/ 	.word	0x00000058
        /*0814*/ 	.short	0x010a
        /*0816*/ 	.byte	0xff
	.zero		1


	//   ....[113]....
        /*0818*/ 	.word	0x0000b2a0
        /*081c*/ 	.word	0x00000000
        /*0820*/ 	.word	0x00000040
        /*0824*/ 	.short	0x010a
        /*0826*/ 	.byte	0xff
	.zero		1


	//   ....[114]....
        /*0828*/ 	.word	0x0000b300
        /*082c*/ 	.word	0x00000000
        /*0830*/ 	.word	0x00000048
        /*0834*/ 	.short	0x010a
        /*0836*/ 	.byte	0xff
	.zero		1


	//   ....[115]....
        /*0838*/ 	.word	0x0000b360
        /*083c*/ 	.word	0x00000000
        /*0840*/ 	.word	0x00000050
        /*0844*/ 	.short	0x010a
        /*0846*/ 	.byte	0xff
	.zero		1


	//   ....[116]....
        /*0848*/ 	.word	0x0000b3b0
        /*084c*/ 	.word	0x00000000
        /*0850*/ 	.word	0x00000070
        /*0854*/ 	.short	0x010a
        /*0856*/ 	.byte	0xff
	.zero		1


	//   ....[117]....
        /*0858*/ 	.word	0x0000b410
        /*085c*/ 	.word	0x00000003
        /*0860*/ 	.word	0x00000020
        /*0864*/ 	.short	0x010a
        /*0866*/ 	.byte	0xff
	.zero		1


	//   ....[118]....
        /*0868*/ 	.word	0x0000b460
        /*086c*/ 	.word	0x00000057
        /*0870*/ 	.word	0x00000090
        /*0874*/ 	.short	0x010a
        /*0876*/ 	.byte	0xff
	.zero		1


	//   ....[119]....
        /*0878*/ 	.word	0x0000b4b0
        /*087c*/ 	.word	0x00000003
        /*0880*/ 	.word	0x00000020
        /*0884*/ 	.short	0x010a
        /*0886*/ 	.byte	0xff
	.zero		1


	//   ....[120]....
        /*0888*/ 	.word	0x0000b500
        /*088c*/ 	.word	0x00000000
        /*0890*/ 	.word	0x00000020
        /*0894*/ 	.short	0x010a
        /*0896*/ 	.byte	0xff
	.zero		1


	//   ....[121]....
        /*0898*/ 	.word	0x0000b550
        /*089c*/ 	.word	0x00000003
        /*08a0*/ 	.word	0x00000020
        /*08a4*/ 	.short	0x010a
        /*08a6*/ 	.byte	0xff
	.zero		1


	//----- nvinfo : EIATTR_NUM_MBARRIERS
	.align		4
.L_47:
        /*08a8*/ 	.byte	0x03, 0x38
        /*08aa*/ 	.short	0x001a


	//----- nvinfo : EIATTR_EXIT_INSTR_OFFSETS
	.align		4
        /*08ac*/ 	.byte	0x04, 0x1c
        /*08ae*/ 	.short	(.L_49 - .L_48)


	//   ....[0]....
.L_48:
        /*08b0*/ 	.word	0x00002370


	//   ....[1]....
        /*08b4*/ 	.word	0x00002860


	//   ....[2]....
        /*08b8*/ 	.word	0x000028c0


	//   ....[3]....
        /*08bc*/ 	.word	0x000036a0


	//   ....[4]....
        /*08c0*/ 	.word	0x00004700


	//   ....[5]....
        /*08c4*/ 	.word	0x00004740


	//   ....[6]....
        /*08c8*/ 	.word	0x0000aa40


	//   ....[7]....
        /*08cc*/ 	.word	0x0000aac0


	//   ....[8]....
        /*08d0*/ 	.word	0x0000aaf0


	//   ....[9]....
        /*08d4*/ 	.word	0x0000ab60


	//----- nvinfo : EIATTR_MAX_THREADS
	.align		4
.L_49:
        /*08d8*/ 	.byte	0x04, 0x05
        /*08da*/ 	.short	(.L_51 - .L_50)
.L_50:
        /*08dc*/ 	.word	0x00000100
        /*08e0*/ 	.word	0x00000001
        /*08e4*/ 	.word	0x00000001


	//----- nvinfo : EIATTR_CRS_STACK_SIZE
	.align		4
.L_51:
        /*08e8*/ 	.byte	0x04, 0x1e
        /*08ea*/ 	.short	(.L_53 - .L_52)
.L_52:
        /*08ec*/ 	.word	0x00000000


	//----- nvinfo : EIATTR_CBANK_PARAM_SIZE
	.align		4
.L_53:
        /*08f0*/ 	.byte	0x03, 0x19
        /*08f2*/ 	.short	0x0800


	//----- nvinfo : EIATTR_PARAM_CBANK
	.align		4
        /*08f4*/ 	.byte	0x04, 0x0a
        /*08f6*/ 	.short	(.L_55 - .L_54)
	.align		4
.L_54:
        /*08f8*/ 	.word	index@(.nv.constant0._ZN7cutlass13device_kernelINS_4gemm6kernel13GemmUniversalIN4cute5tupleIJiiiiEEENS1_10collective13CollectiveMmaINS1_35MainloopSm100TmaUmmaWarpSpecializedILi2ELi2ELi2ENS5_IJNS4_1CILi1EEESB_SB_EEEEENS5_IJNSA_ILi128EEENSA_ILi256EEENSA_ILi64EEEEEENS_6half_tENS5_IJlSB_lEEESI_SJ_NS4_8TiledMMAINS4_8MMA_AtomIJNS4_20SM100_MMA_F16BF16_SSISI_SI_fLi128ELi256ELNS4_4UMMA5MajorE0ELSO_0ELNSN_7ScaleInE0ELSP_0EEEEEENS4_6LayoutISC_NS5_IJNSA_ILi0EEEST_ST_EEEEENS5_IJNS4_10UnderscoreESW_SW_EEEEENS4_13SM90_TMA_LOADENS4_14ComposedLayoutINS4_7SwizzleILi3ELi4ELi3EEENS4_18smem_ptr_flag_bitsILi16EEENSS_INS5_IJNSA_ILi8EEESG_EEENS5_IJSG_SB_EEEEEEEvNS4_8identityESZ_S19_vS1A_EENS_8epilogue10collective18CollectiveEpilogueINS1C_23Sm100TmaWarpSpecializedILi4ELi2ELi64ELb1ELb0EEEJSH_NS5_IJNSS_ISE_SB_EENSS_ISG_SB_EEEEESI_SJ_SI_SJ_NS1C_6fusion15FusionCallbacksIS1G_NS1K_17LinearCombinationISI_fSI_fLNS_15FloatRoundStyleE2EEESH_S1J_JEEENS4_5SM1004TMEM4LOAD26SM100_TMEM_LOAD_32dp32b64xESZ_S19_NS4_39AutoVectorizingCopyWithAssumedAlignmentILi128EEENS4_14SM90_TMA_STOREES19_S1V_S1V_EEEvvEEEEvNT_6ParamsE)
        /*08fc*/ 	.short	0x0380
        /*08fe*/ 	.short	0x0800


	//----- nvinfo : EIATTR_SW_WAR
	.align		4
.L_55:
        /*0900*/ 	.byte	0x04, 0x36
        /*0902*/ 	.short	(.L_57 - .L_56)
.L_56:
        /*0904*/ 	.word	0x00000008
.L_57:


//--------------------- .nv.callgraph             --------------------------
	.section	.nv.callgraph,"",@"SHT_CUDA_CALLGRAPH"
	.align	4
	.sectionentsize	8
	.align		4
        /*0000*/ 	.word	0x00000000
	.align		4
        /*0004*/ 	.word	0xffffffff
	.align		4
        /*0008*/ 	.word	index@(_ZN7cutlass13device_kernelINS_4gemm6kernel13GemmUniversalIN4cute5tupleIJiiiiEEENS1_10collective13CollectiveMmaINS1_35MainloopSm100TmaUmmaWarpSpecializedILi2ELi2ELi2ENS5_IJNS4_1CILi1EEESB_SB_EEEEENS5_IJNSA_ILi128EEENSA_ILi256EEENSA_ILi64EEEEEENS_6half_tENS5_IJlSB_lEEESI_SJ_NS4_8TiledMMAINS4_8MMA_AtomIJNS4_20SM100_MMA_F16BF16_SSISI_SI_fLi128ELi256ELNS4_4UMMA5MajorE0ELSO_0ELNSN_7ScaleInE0ELSP_0EEEEEENS4_6LayoutISC_NS5_IJNSA_ILi0EEEST_ST_EEEEENS5_IJNS4_10UnderscoreESW_SW_EEEEENS4_13SM90_TMA_LOADENS4_14ComposedLayoutINS4_7SwizzleILi3ELi4ELi3EEENS4_18smem_ptr_flag_bitsILi16EEENSS_INS5_IJNSA_ILi8EEESG_EEENS5_IJSG_SB_EEEEEEEvNS4_8identityESZ_S19_vS1A_EENS_8epilogue10collective18CollectiveEpilogueINS1C_23Sm100TmaWarpSpecializedILi4ELi2ELi64ELb1ELb0EEEJSH_NS5_IJNSS_ISE_SB_EENSS_ISG_SB_EEEEESI_SJ_SI_SJ_NS1C_6fusion15FusionCallbacksIS1G_NS1K_17LinearCombinationISI_fSI_fLNS_15FloatRoundStyleE2EEESH_S1J_JEEENS4_5SM1004TMEM4LOAD26SM100_TMEM_LOAD_32dp32b64xESZ_S19_NS4_39AutoVectorizingCopyWithAssumedAlignmentILi128EEENS4_14SM90_TMA_STOREES19_S1V_S1V_EEEvvEEEEvNT_6ParamsE)
	.align		4
        /*000c*/ 	.word	index@(__assertfail)
	.align		4
        /*0010*/ 	.word	0x00000000
	.align		4
        /*0014*/ 	.word	0xfffffffe
	.align		4
        /*0018*/ 	.word	0x00000000
	.align		4
        /*001c*/ 	.word	0xfffffffd
	.align		4
        /*0020*/ 	.word	0x00000000
	.align		4
        /*0024*/ 	.word	0xfffffffc


//--------------------- .nv.constant4             --------------------------
	.section	.nv.constant4,"a",@progbits
	.align	8
	.align		8
.nv.constant4:
        /*0000*/ 	.dword	__assertfail
	.align		8
        /*0008*/ 	.dword	__unnamed_1
	.align		8
        /*0010*/ 	.dword	__unnamed_2
	.align		8
        /*0018*/ 	.dword	_ZN40_INTERNAL_6a7a3bb3_4_k_cu_b0759068_307574cuda3std3__45__cpo5beginE
	.align		8
        /*0020*/ 	.dword	_ZN40_INTERNAL_6a7a3bb3_4_k_cu_b0759068_307574cuda3std3__45__cpo3endE
	.align		8
        /*0028*/ 	.dword	_ZN40_INTERNAL_6a7a3bb3_4_k_cu_b0759068_307574cuda3std3__45__cpo6cbeginE
	.align		8
        /*0030*/ 	.dword	_ZN40_INTERNAL_6a7a3bb3_4_k_cu_b0759068_307574cuda3std3__45__cpo4cendE
	.align		8
        /*0038*/ 	.dword	_ZN40_INTERNAL_6a7a3bb3_4_k_cu_b0759068_307574cuda3std3__442_GLOBAL__N__6a7a3bb3_4_k_cu_b0759068_307576ignoreE
	.align		8
        /*0040*/ 	.dword	_ZN40_INTERNAL_6a7a3bb3_4_k_cu_b0759068_307574cuda3std3__419piecewise_constructE
	.align		8
        /*0048*/ 	.dword	_ZN40_INTERNAL_6a7a3bb3_4_k_cu_b0759068_307574cuda3std3__48in_placeE
	.align		8
        /*0050*/ 	.dword	_ZN40_INTERNAL_6a7a3bb3_4_k_cu_b0759068_307574cuda3std6ranges3__45__cpo4swapE
	.align		8
        /*0058*/ 	.dword	_ZN40_INTERNAL_6a7a3bb3_4_k_cu_b0759068_307574cuda3std6ranges3__45__cpo9iter_moveE
	.align		8
        /*0060*/ 	.dword	_ZN40_INTERNAL_6a7a3bb3_4_k_cu_b0759068_307574cute7productE
	.align		8
        /*0068*/ 	.dword	_ZN40_INTERNAL_6a7a3bb3_4_k_cu_b0759068_307574cute1_E
	.align		8
        /*0070*/ 	.dword	$str$25
	.align		8
        /*0078*/ 	.dword	$str$26
	.align		8
        /*0080*/ 	.dword	$str$27
	.align		8
        /*0088*/ 	.dword	$str$28


//--------------------- .text._ZN7cutlass13device_kernelINS_4gemm6kernel13GemmUniversalIN4cute5tupleIJiiiiEEENS1_10collective13CollectiveMmaINS1_35MainloopSm100TmaUmmaWarpSpecializedILi2ELi2ELi2ENS5_IJNS4_1CILi1EEESB_SB_EEEEENS5_IJNSA_ILi128EEENSA_ILi256EEENSA_ILi64EEEEEENS_6half_tENS5_IJlSB_lEEESI_SJ_NS4_8TiledMMAINS4_8MMA_AtomIJNS4_20SM100_MMA_F16BF16_SSISI_SI_fLi128ELi256ELNS4_4UMMA5MajorE0ELSO_0ELNSN_7ScaleInE0ELSP_0EEEEEENS4_6LayoutISC_NS5_IJNSA_ILi0EEEST_ST_EEEEENS5_IJNS4_10UnderscoreESW_SW_EEEEENS4_13SM90_TMA_LOADENS4_14ComposedLayoutINS4_7SwizzleILi3ELi4ELi3EEENS4_18smem_ptr_flag_bitsILi16EEENSS_INS5_IJNSA_ILi8EEESG_EEENS5_IJSG_SB_EEEEEEEvNS4_8identityESZ_S19_vS1A_EENS_8epilogue10collective18CollectiveEpilogueINS1C_23Sm100TmaWarpSpecializedILi4ELi2ELi64ELb1ELb0EEEJSH_NS5_IJNSS_ISE_SB_EENSS_ISG_SB_EEEEESI_SJ_SI_SJ_NS1C_6fusion15FusionCallbacksIS1G_NS1K_17LinearCombinationISI_fSI_fLNS_15FloatRoundStyleE2EEESH_S1J_JEEENS4_5SM1004TMEM4LOAD26SM100_TMEM_LOAD_32dp32b64xESZ_S19_NS4_39AutoVectorizingCopyWithAssumedAlignmentILi128EEENS4_14SM90_TMA_STOREES19_S1V_S1V_EEEvvEEEEvNT_6ParamsE --------------------------
	.section	.text._ZN7cutlass13device_kernelINS_4gemm6kernel13GemmUniversalIN4cute5tupleIJiiiiEEENS1_10collective13CollectiveMmaINS1_35MainloopSm100TmaUmmaWarpSpecializedILi2ELi2ELi2ENS5_IJNS4_1CILi1EEESB_SB_EEEEENS5_IJNSA_ILi128EEENSA_ILi256EEENSA_ILi64EEEEEENS_6half_tENS5_IJlSB_lEEESI_SJ_NS4_8TiledMMAINS4_8MMA_AtomIJNS4_20SM100_MMA_F16BF16_SSISI_SI_fLi128ELi256ELNS4_4UMMA5MajorE0ELSO_0ELNSN_7ScaleInE0ELSP_0EEEEEENS4_6LayoutISC_NS5_IJNSA_ILi0EEEST_ST_EEEEENS5_IJNS4_10UnderscoreESW_SW_EEEEENS4_13SM90_TMA_LOADENS4_14ComposedLayoutINS4_7SwizzleILi3ELi4ELi3EEENS4_18smem_ptr_flag_bitsILi16EEENSS_INS5_IJNSA_ILi8EEESG_EEENS5_IJSG_SB_EEEEEEEvNS4_8identityESZ_S19_vS1A_EENS_8epilogue10collective18CollectiveEpilogueINS1C_23Sm100TmaWarpSpecializedILi4ELi2ELi64ELb1ELb0EEEJSH_NS5_IJNSS_ISE_SB_EENSS_ISG_SB_EEEEESI_SJ_SI_SJ_NS1C_6fusion15FusionCallbacksIS1G_NS1K_17LinearCombinationISI_fSI_fLNS_15FloatRoundStyleE2EEESH_S1J_JEEENS4_5SM1004TMEM4LOAD26SM100_TMEM_LOAD_32dp32b64xESZ_S19_NS4_39AutoVectorizingCopyWithAssumedAlignmentILi128EEENS4_14SM90_TMA_STOREES19_S1V_S1V_EEEvvEEEEvNT_6ParamsE,"ax",@progbits
	.align	128
.text._ZN7cutlass13device_kernelINS_4gemm6kernel13GemmUniversalIN4cute5tupleIJiiiiEEENS1_10collective13CollectiveMmaINS1_35MainloopSm100TmaUmmaWarpSpecializedILi2ELi2ELi2ENS5_IJNS4_1CILi1EEESB_SB_EEEEENS5_IJNSA_ILi128EEENSA_ILi256EEENSA_ILi64EEEEEENS_6half_tENS5_IJlSB_lEEESI_SJ_NS4_8TiledMMAINS4_8MMA_AtomIJNS4_20SM100_MMA_F16BF16_SSISI_SI_fLi128ELi256ELNS4_4UMMA5MajorE0ELSO_0ELNSN_7ScaleInE0ELSP_0EEEEEENS4_6LayoutISC_NS5_IJNSA_ILi0EEEST_ST_EEEEENS5_IJNS4_10UnderscoreESW_SW_EEEEENS4_13SM90_TMA_LOADENS4_14ComposedLayoutINS4_7SwizzleILi3ELi4ELi3EEENS4_18smem_ptr_flag_bitsILi16EEENSS_INS5_IJNSA_ILi8EEESG_EEENS5_IJSG_SB_EEEEEEEvNS4_8identityESZ_S19_vS1A_EENS_8epilogue10collective18CollectiveEpilogueINS1C_23Sm100TmaWarpSpecializedILi4ELi2ELi64ELb1ELb0EEEJSH_NS5_IJNSS_ISE_SB_EENSS_ISG_SB_EEEEESI_SJ_SI_SJ_NS1C_6fusion15FusionCallbacksIS1G_NS1K_17LinearCombinationISI_fSI_fLNS_15FloatRoundStyleE2EEESH_S1J_JEEENS4_5SM1004TMEM4LOAD26SM100_TMEM_LOAD_32dp32b64xESZ_S19_NS4_39AutoVectorizingCopyWithAssumedAlignmentILi128EEENS4_14SM90_TMA_STOREES19_S1V_S1V_EEEvvEEEEvNT_6ParamsE:
        .type           _ZN7cutlass13device_kernelINS_4gemm6kernel13GemmUniversalIN4cute5tupleIJiiiiEEENS1_10collective13CollectiveMmaINS1_35MainloopSm100TmaUmmaWarpSpecializedILi2ELi2ELi2ENS5_IJNS4_1CILi1EEESB_SB_EEEEENS5_IJNSA_ILi128EEENSA_ILi256EEENSA_ILi64EEEEEENS_6half_tENS5_IJlSB_lEEESI_SJ_NS4_8TiledMMAINS4_8MMA_AtomIJNS4_20SM100_MMA_F16BF16_SSISI_SI_fLi128ELi256ELNS4_4UMMA5MajorE0ELSO_0ELNSN_7ScaleInE0ELSP_0EEEEEENS4_6LayoutISC_NS5_IJNSA_ILi0EEEST_ST_EEEEENS5_IJNS4_10UnderscoreESW_SW_EEEEENS4_13SM90_TMA_LOADENS4_14ComposedLayoutINS4_7SwizzleILi3ELi4ELi3EEENS4_18smem_ptr_flag_bitsILi16EEENSS_INS5_IJNSA_ILi8EEESG_EEENS5_IJSG_SB_EEEEEEEvNS4_8identityESZ_S19_vS1A_EENS_8epilogue10collective18CollectiveEpilogueINS1C_23Sm100TmaWarpSpecializedILi4ELi2ELi64ELb1ELb0EEEJSH_NS5_IJNSS_ISE_SB_EENSS_ISG_SB_EEEEESI_SJ_SI_SJ_NS1C_6fusion15FusionCallbacksIS1G_NS1K_17LinearCombinationISI_fSI_fLNS_15FloatRoundStyleE2EEESH_S1J_JEEENS4_5SM1004TMEM4LOAD26SM100_TMEM_LOAD_32dp32b64xESZ_S19_NS4_39AutoVectorizingCopyWithAssumedAlignmentILi128EEENS4_14SM90_TMA_STOREES19_S1V_S1V_EEEvvEEEEvNT_6ParamsE,@function
        .size           _ZN7cutlass13device_kernelINS_4gemm6kernel13GemmUniversalIN4cute5tupleIJiiiiEEENS1_10collective13CollectiveMmaINS1_35MainloopSm100TmaUmmaWarpSpecializedILi2ELi2ELi2ENS5_IJNS4_1CILi1EEESB_SB_EEEEENS5_IJNSA_ILi128EEENSA_ILi256EEENSA_ILi64EEEEEENS_6half_tENS5_IJlSB_lEEESI_SJ_NS4_8TiledMMAINS4_8MMA_AtomIJNS4_20SM100_MMA_F16BF16_SSISI_SI_fLi128ELi256ELNS4_4UMMA5MajorE0ELSO_0ELNSN_7ScaleInE0ELSP_0EEEEEENS4_6LayoutISC_NS5_IJNSA_ILi0EEEST_ST_EEEEENS5_IJNS4_10UnderscoreESW_SW_EEEEENS4_13SM90_TMA_LOADENS4_14ComposedLayoutINS4_7SwizzleILi3ELi4ELi3EEENS4_18smem_ptr_flag_bitsILi16EEENSS_INS5_IJNSA_ILi8EEESG_EEENS5_IJSG_SB_EEEEEEEvNS4_8identityESZ_S19_vS1A_EENS_8epilogue10collective18CollectiveEpilogueINS1C_23Sm100TmaWarpSpecializedILi4ELi2ELi64ELb1ELb0EEEJSH_NS5_IJNSS_ISE_SB_EENSS_ISG_SB_EEEEESI_SJ_SI_SJ_NS1C_6fusion15FusionCallbacksIS1G_NS1K_17LinearCombinationISI_fSI_fLNS_15FloatRoundStyleE2EEESH_S1J_JEEENS4_5SM1004TMEM4LOAD26SM100_TMEM_LOAD_32dp32b64xESZ_S19_NS4_39AutoVectorizingCopyWithAssumedAlignmentILi128EEENS4_14SM90_TMA_STOREES19_S1V_S1V_EEEvvEEEEvNT_6ParamsE,(.L_x_164 - _ZN7cutlass13device_kernelINS_4gemm6kernel13GemmUniversalIN4cute5tupleIJiiiiEEENS1_10collective13CollectiveMmaINS1_35MainloopSm100TmaUmmaWarpSpecializedILi2ELi2ELi2ENS5_IJNS4_1CILi1EEESB_SB_EEEEENS5_IJNSA_ILi128EEENSA_ILi256EEENSA_ILi64EEEEEENS_6half_tENS5_IJlSB_lEEESI_SJ_NS4_8TiledMMAINS4_8MMA_AtomIJNS4_20SM100_MMA_F16BF16_SSISI_SI_fLi128ELi256ELNS4_4UMMA5MajorE0ELSO_0ELNSN_7ScaleInE0ELSP_0EEEEEENS4_6LayoutISC_NS5_IJNSA_ILi0EEEST_ST_EEEEENS5_IJNS4_10UnderscoreESW_SW_EEEEENS4_13SM90_TMA_LOADENS4_14ComposedLayoutINS4_7SwizzleILi3ELi4ELi3EEENS4_18smem_ptr_flag_bitsILi16EEENSS_INS5_IJNSA_ILi8EEESG_EEENS5_IJSG_SB_EEEEEEEvNS4_8identityESZ_S19_vS1A_EENS_8epilogue10collective18CollectiveEpilogueINS1C_23Sm100TmaWarpSpecializedILi4ELi2ELi64ELb1ELb0EEEJSH_NS5_IJNSS_ISE_SB_EENSS_ISG_SB_EEEEESI_SJ_SI_SJ_NS1C_6fusion15FusionCallbacksIS1G_NS1K_17LinearCombinationISI_fSI_fLNS_15FloatRoundStyleE2EEESH_S1J_JEEENS4_5SM1004TMEM4LOAD26SM100_TMEM_LOAD_32dp32b64xESZ_S19_NS4_39AutoVectorizingCopyWithAssumedAlignmentILi128EEENS4_14SM90_TMA_STOREES19_S1V_S1V_EEEvvEEEEvNT_6ParamsE)
        .other          _ZN7cutlass13device_kernelINS_4gemm6kernel13GemmUniversalIN4cute5tupleIJiiiiEEENS1_10collective13CollectiveMmaINS1_35MainloopSm100TmaUmmaWarpSpecializedILi2ELi2ELi2ENS5_IJNS4_1CILi1EEESB_SB_EEEEENS5_IJNSA_ILi128EEENSA_ILi256EEENSA_ILi64EEEEEENS_6half_tENS5_IJlSB_lEEESI_SJ_NS4_8TiledMMAINS4_8MMA_AtomIJNS4_20SM100_MMA_F16BF16_SSISI_SI_fLi128ELi256ELNS4_4UMMA5MajorE0ELSO_0ELNSN_7ScaleInE0ELSP_0EEEEEENS4_6LayoutISC_NS5_IJNSA_ILi0EEEST_ST_EEEEENS5_IJNS4_10UnderscoreESW_SW_EEEEENS4_13SM90_TMA_LOADENS4_14ComposedLayoutINS4_7SwizzleILi3ELi4ELi3EEENS4_18smem_ptr_flag_bitsILi16EEENSS_INS5_IJNSA_ILi8EEESG_EEENS5_IJSG_SB_EEEEEEEvNS4_8identityESZ_S19_vS1A_EENS_8epilogue10collective18CollectiveEpilogueINS1C_23Sm100TmaWarpSpecializedILi4ELi2ELi64ELb1ELb0EEEJSH_NS5_IJNSS_ISE_SB_EENSS_ISG_SB_EEEEESI_SJ_SI_SJ_NS1C_6fusion15FusionCallbacksIS1G_NS1K_17LinearCombinationISI_fSI_fLNS_15FloatRoundStyleE2EEESH_S1J_JEEENS4_5SM1004TMEM4LOAD26SM100_TMEM_LOAD_32dp32b64xESZ_S19_NS4_39AutoVectorizingCopyWithAssumedAlignmentILi128EEENS4_14SM90_TMA_STOREES19_S1V_S1V_EEEvvEEEEvNT_6ParamsE,@"STO_CUDA_ENTRY STV_DEFAULT"
_ZN7cutlass13device_kernelINS_4gemm6kernel13GemmUniversalIN4cute5tupleIJiiiiEEENS1_10collective13CollectiveMmaINS1_35MainloopSm100TmaUmmaWarpSpecializedILi2ELi2ELi2ENS5_IJNS4_1CILi1EEESB_SB_EEEEENS5_IJNSA_ILi128EEENSA_ILi256EEENSA_ILi64EEEEEENS_6half_tENS5_IJlSB_lEEESI_SJ_NS4_8TiledMMAINS4_8MMA_AtomIJNS4_20SM100_MMA_F16BF16_SSISI_SI_fLi128ELi256ELNS4_4UMMA5MajorE0ELSO_0ELNSN_7ScaleInE0ELSP_0EEEEEENS4_6LayoutISC_NS5_IJNSA_ILi0EEEST_ST_EEEEENS5_IJNS4_10UnderscoreESW_SW_EEEEENS4_13SM90_TMA_LOADENS4_14ComposedLayoutINS4_7SwizzleILi3ELi4ELi3EEENS4_18smem_ptr_flag_bitsILi16EEENSS_INS5_IJNSA_ILi8EEESG_EEENS5_IJSG_SB_EEEEEEEvNS4_8identityESZ_S19_vS1A_EENS_8epilogue10collective18CollectiveEpilogueINS1C_23Sm100TmaWarpSpecializedILi4ELi2ELi64ELb1ELb0EEEJSH_NS5_IJNSS_ISE_SB_EENSS_ISG_SB_EEEEESI_SJ_SI_SJ_NS1C_6fusion15FusionCallbacksIS1G_NS1K_17LinearCombinationISI_fSI_fLNS_15FloatRoundStyleE2EEESH_S1J_JEEENS4_5SM1004TMEM4LOAD26SM100_TMEM_LOAD_32dp32b64xESZ_S19_NS4_39AutoVectorizingCopyWithAssumedAlignmentILi128EEENS4_14SM90_TMA_STOREES19_S1V_S1V_EEEvvEEEEvNT_6ParamsE:
[----:B------:R-:W1:Y:S01]  /*0000*/  LDC R1, c[0x0][0x37c] ;  /* 0x0000df00ff017b82 */ /* 0x000e620000000800 */
[----:B------:R-:W2:Y:S01]  /*0010*/  S2R R170, SR_TID.X ;  /* 0x0000000000aa7919 */ /* 0x000ea20000002100 */
[----:B------:R-:W3:Y:S01]  /*0020*/  LDCU.64 UR4, c[0x0][0x890] ;  /* 0x00011200ff0477ac */ /* 0x000ee20008000a00 */
[----:B------:R-:W-:Y:S02]  /*0030*/  PRMT R155, RZ, 0x7610, R155 ;  /* 0x00007610ff9b7816 */ /* 0x000fe4000000009b */
[----:B------:R-:W-:Y:S01]  /*0040*/  ELECT P5, URZ, PT ;  /* 0x0000000000ff782f */ /* 0x000fe200038a0000 */
[----:B------:R-:W4:Y:S01]  /*0050*/  LDCU.64 UR46, c[0x0][0x358] ;  /* 0x00006b00ff2e77ac */ /* 0x000f220008000a00 */
[----:B---3--:R-:W-:-:S04]  /*0060*/  UISETP.NE.U32.AND UP0, UPT, UR4, URZ, UPT ;  /* 0x000000ff0400728c */ /* 0x008fc8000bf05070 */
[----:B------:R-:W-:Y:S01]  /*0070*/  UISETP.NE.AND.EX UP0, UPT, UR5, URZ, UPT, UP0 ;  /* 0x000000ff0500728c */ /* 0x000fe2000bf05300 */
[----:B--2---:R-:W-:-:S05]  /*0080*/  SHF.R.U32.HI R162, RZ, 0x5, R170 ;  /* 0x00000005ffa27819 */ /* 0x004fca00000116aa */
[----:B------:R-:W2:Y:S02]  /*0090*/  SHFL.IDX PT, R0, R162, RZ, 0x1f ;  /* 0x00001fffa2007589 */ /* 0x000ea400000e0000 */
[----:B--2---:R-:W-:Y:S01]  /*00a0*/  R2UR UR8, R0 ;  /* 0x00000000000872ca */ /* 0x004fe200000e0000 */
[----:B-1--4-:R-:W-:-:S14]  /*00b0*/  BRA.U UP0, `(.L_x_0) ;  /* 0x00000001002c7547 */ /* 0x012fdc000b800000 */
[----:B------:R-:W1:Y:S02]  /*00c0*/  LDCU.64 UR6, c[0x0][0x888] ;  /* 0x00011100ff0677ac */ /* 0x000e640008000a00 */
[----:B-1----:R-:W-:-:S04]  /*00d0*/  UISETP.NE.U32.AND UP0, UPT, UR6, URZ, UPT ;  /* 0x000000ff0600728c */ /* 0x002fc8000bf05070 */
[----:B------:R-:W-:-:S09]  /*00e0*/  UISETP.NE.AND.EX UP0, UPT, UR7, URZ, UPT, UP0 ;  /* 0x000000ff0700728c */ /* 0x000fd2000bf05300 */
[----:B------:R-:W-:Y:S05]  /*00f0*/  BRA.U !UP0, `(.L_x_1) ;  /* 0x0000000108107547 */ /* 0x000fea000b800000 */
[----:B------:R-:W1:Y:S02]  /*0100*/  LDC.64 R2, c[0x0][0x888] ;  /* 0x00022200ff027b82 */ /* 0x000e640000000a00 */
[----:B-1----:R1:W5:Y:S01]  /*0110*/  LDG.E R81, desc[UR46][R2.64] ;  /* 0x0000002e02517981 */ /* 0x002362000c1e1900 */
[----:B------:R-:W-:Y:S01]  /*0120*/  HFMA2 R155, -RZ, RZ, 0, 5.9604644775390625e-08 ;  /* 0x00000001ff9b7431 */ /* 0x000fe200000001ff */
[----:B------:R-:W-:Y:S05]  /*0130*/  BRA `(.L_x_0) ;  /* 0x00000000000c7947 */ /* 0x000fea0003800000 */
.L_x_1:
[----:B------:R-:W1:Y:S01]  /*0140*/  LDCU UR6, c[0x0][0x880] ;  /* 0x00011000ff0677ac */ /* 0x000e620008000800 */
[----:B------:R-:W-:Y:S01]  /*0150*/  HFMA2 R155, -RZ, RZ, 0, 5.9604644775390625e-08 ;  /* 0x00000001ff9b7431 */ /* 0x000fe200000001ff */
[----:B-1----:R-:W-:-:S07]  /*0160*/  MOV R81, UR6 ;  /* 0x0000000600517c02 */ /* 0x002fce0008000f00 */
.L_x_0:
[----:B------:R-:W2:Y:S02]  /*0170*/  LDCU.64 UR6, c[0x0][0x8b0] ;  /* 0x00011600ff0677ac */ /* 0x000ea40008000a00 */
[----:B--2---:R-:W-:-:S04]  /*0180*/  UISETP.NE.U32.AND UP0, UPT, UR6, URZ, UPT ;  /* 0x000000ff0600728c */ /* 0x004fc8000bf05070 */
[----:B------:R-:W-:-:S09]  /*0190*/  UISETP.NE.AND.EX UP0, UPT, UR7, URZ, UPT, UP0 ;  /* 0x000000ff0700728c */ /* 0x000fd2000bf05300 */
[----:B------:R-:W-:Y:S05]  /*01a0*/  BRA.U UP0, `(.L_x_2) ;  /* 0x0000000100247547 */ /* 0x000fea000b800000 */
[----:B------:R-:W2:Y:S02]  /*01b0*/  LDCU.64 UR6, c[0x0][0x8a8] ;  /* 0x00011500ff0677ac */ /* 0x000ea40008000a00 */
[----:B--2---:R-:W-:-:S04]  /*01c0*/  UISETP.NE.U32.AND UP0, UPT, UR6, URZ, UPT ;  /* 0x000000ff0600728c */ /* 0x004fc8000bf05070 */
[----:B------:R-:W-:-:S09]  /*01d0*/  UISETP.NE.AND.EX UP0, UPT, UR7, URZ, UPT, UP0 ;  /* 0x000000ff0700728c */ /* 0x000fd2000bf05300 */
[----:B------:R-:W-:Y:S05]  /*01e0*/  BRA.U !UP0, `(.L_x_3) ;  /* 0x00000001080c7547 */ /* 0x000fea000b800000 */
[----:B------:R-:W2:Y:S02]  /*01f0*/  LDC.64 R78, c[0x0][0x8a8] ;  /* 0x00022a00ff4e7b82 */ /* 0x000ea40000000a00 */
[----:B--2---:R2:W5:Y:S01]  /*0200*/  LDG.E R78, desc[UR46][R78.64] ;  /* 0x0000002e4e4e7981 */ /* 0x004562000c1e1900 */
[----:B------:R-:W-:Y:S05]  /*0210*/  BRA `(.L_x_2) ;  /* 0x0000000000087947 */ /* 0x000fea0003800000 */
.L_x_3:
[----:B------:R-:W2:Y:S02]  /*0220*/  LDCU UR6, c[0x0][0x8a0] ;  /* 0x00011400ff0677ac */ /* 0x000ea40008000800 */
[----:B--2---:R-:W-:Y:S02]  /*0230*/  MOV R78, UR6 ;  /* 0x00000006004e7c02 */ /* 0x004fe40008000f00 */
.L_x_2:
[----:B------:R-:W-:Y:S01]  /*0240*/  IMAD.U32 R0, RZ, RZ, UR8 ;  /* 0x00000008ff007e24 */ /* 0x000fe2000f8e00ff */
[----:B------:R-:W-:Y:S04]  /*0250*/  BSSY.RECONVERGENT B0, `(.L_x_4) ;  /* 0x000000c000007945 */ /* 0x000fe80003800200 */
[C---:B------:R-:W-:Y:S02]  /*0260*/  ISETP.NE.OR P1, PT, R0.reuse, 0x1, !P5 ;  /* 0x000000010000780c */ /* 0x040fe40006f25670 */
[----:B------:R-:W-:-:S11]  /*0270*/  ISETP.NE.OR P0, PT, R0, 0x3, !P5 ;  /* 0x000000030000780c */ /* 0x000fd60006f05670 */
[----:B------:R-:W-:Y:S05]  /*0280*/  @P1 BRA `(.L_x_5) ;  /* 0x0000000000201947 */ /* 0x000fea0003800000 */
[----:B------:R-:W3:Y:S02]  /*0290*/  LDCU.64 UR6, c[0x0][0x348] ;  /* 0x00006900ff0677ac */ /* 0x000ee40008000a00 */
[----:B---3--:R-:W-:Y:S02]  /*02a0*/  UIADD3 UR10, UP1, UPT, UR6, 0x80, URZ ;  /* 0x00000080060a7890 */ /* 0x008fe4000ff3e0ff */
[----:B------:R-:W-:Y:S02]  /*02b0*/  UIADD3 UR6, UP0, UPT, UR6, 0x180, URZ ;  /* 0x0000018006067890 */ /* 0x000fe4000ff1e0ff */
[----:B------:R-:W-:Y:S02]  /*02c0*/  UIADD3.X UR11, UPT, UPT, URZ, UR7, URZ, UP1, !UPT ;  /* 0x00000007ff0b7290 */ /* 0x000fe40008ffe4ff */
[----:B------:R-:W-:-:S07]  /*02d0*/  UIADD3.X UR7, UPT, UPT, URZ, UR7, URZ, UP0, !UPT ;  /* 0x00000007ff077290 */ /* 0x000fce00087fe4ff */
[----:B------:R3:W-:Y:S02]  /*02e0*/  UTMACCTL.PF [UR10] ;  /* 0x000000000a0079b9 */ /* 0x0007e40008040000 */
[----:B------:R3:W-:Y:S02]  /*02f0*/  UTMACCTL.PF [UR6] ;  /* 0x00000000060079b9 */ /* 0x0007e40008040000 */
[----:B---3--:R-:W-:Y:S01]  /*0300*/  NOP ;  /* 0x0000000000007918 */ /* 0x008fe20000000000 */
.L_x_5:
[----:B------:R-:W-:Y:S05]  /*0310*/  BSYNC.RECONVERGENT B0 ;  /* 0x0000000000007941 */ /* 0x000fea0003800200 */
.L_x_4:
[----:B------:R-:W-:Y:S04]  /*0320*/  BSSY.RECONVERGENT B0, `(.L_x_6) ;  /* 0x000000a000007945 */ /* 0x000fe80003800200 */
        /* <DEDUP_REMOVED lines=9> */
.L_x_7:
[----:B------:R-:W-:Y:S05]  /*03c0*/  BSYNC.RECONVERGENT B0 ;  /* 0x0000000000007941 */ /* 0x000fea0003800200 */
.L_x_6:
[----:B------:R-:W3:Y:S01]  /*03d0*/  LDCU.64 UR6, c[0x0][0x888] ;  /* 0x00011100ff0677ac */ /* 0x000ee20008000a00 */
[----:B------:R-:W-:Y:S02]  /*03e0*/  UISETP.EQ.U32.AND UP1, UPT, UR4, URZ, UPT ;  /* 0x000000ff0400728c */ /* 0x000fe4000bf22070 */
[----:B------:R-:W-:Y:S02]  /*03f0*/  UPLOP3.LUT UP2, UPT, UPT, UPT, UPT, 0x80, 0x8 ;  /* 0x000000000008789c */ /* 0x000fe40003f4f070 */
[----:B---3--:R-:W-:-:S04]  /*0400*/  UISETP.NE.U32.AND UP0, UPT, UR6, URZ, UPT ;  /* 0x000000ff0600728c */ /* 0x008fc8000bf05070 */
[----:B------:R-:W-:-:S04]  /*0410*/  UISETP.NE.AND.EX UP0, UPT, UR7, URZ, UPT, UP0 ;  /* 0x000000ff0700728c */ /* 0x000fc8000bf05300 */
[----:B------:R-:W-:-:S04]  /*0420*/  UISETP.EQ.OR.EX UP3, UPT, UR5, URZ, !UP0, UP1 ;  /* 0x000000ff0500728c */ /* 0x000fc8000c762710 */
[----:B------:R-:W-:-:S05]  /*0430*/  UP2UR UR50, UPR, URZ, 0x8 ;  /* 0x00000008ff327883 */ /* 0x000fca0008000000 */
[----:B------:R-:W-:Y:S07]  /*0440*/  BRA.U !UP3, `(.L_x_8) ;  /* 0x000000010b207547 */ /* 0x000fee000b800000 */
[----:B------:R-:W-:Y:S01]  /*0450*/  UISETP.NE.U32.AND UP2, UPT, UR4, URZ, UPT ;  /* 0x000000ff0400728c */ /* 0x000fe2000bf45070 */
[----:B-----5:R-:W-:Y:S01]  /*0460*/  FSETP.NEU.AND P0, PT, R81, RZ, PT ;  /* 0x000000ff5100720b */ /* 0x020fe20003f0d000 */
[----:B------:R-:W-:Y:S02]  /*0470*/  USEL UR4, URZ, 0xffffffff, UP0 ;  /* 0xffffffffff047887 */ /* 0x000fe40008000000 */
[----:B------:R-:W-:-:S10]  /*0480*/  UISETP.NE.AND.EX UP2, UPT, UR5, URZ, UPT, UP2 ;  /* 0x000000ff0500728c */ /* 0x000fd4000bf45320 */
[----:B------:R-:W-:Y:S01]  /*0490*/  VOTEU.ANY UP1, P0 ;  /* 0x0000000000ff7886 */ /* 0x000fe20000020100 */
[----:B------:R-:W-:-:S04]  /*04a0*/  @!UP2 USEL UR4, URZ, 0xffffffff, UP1 ;  /* 0xffffffffff04a887 */ /* 0x000fc80008800000 */
[----:B------:R-:W-:-:S04]  /*04b0*/  ULOP3.LUT UR4, UR4, 0x1, URZ, 0xc0, !UPT ;  /* 0x0000000104047892 */ /* 0x000fc8000f8ec0ff */
[----:B------:R-:W-:-:S11]  /*04c0*/  UISETP.NE.U32.AND UP2, UPT, UR4, 0x1, UPT ;  /* 0x000000010400788c */ /* 0x000fd6000bf45070 */
.L_x_8:
[----:B-1----:R-:W1:Y:S01]  /*04d0*/  SHFL.IDX PT, R2, R162, RZ, 0x1f ;  /* 0x00001fffa2027589 */ /* 0x002e6200000e0000 */
[----:B------:R-:W-:-:S04]  /*04e0*/  UISETP.NE.AND UP1, UPT, UR8, 0x2, UPT ;  /* 0x000000020800788c */ /* 0x000fc8000bf25270 */
[----:B------:R-:W-:Y:S01]  /*04f0*/  USEL UR6, URZ, 0x1, UP1 ;  /* 0x00000001ff067887 */ /* 0x000fe20008800000 */
[----:B-1----:R-:W-:-:S13]  /*0500*/  ISETP.NE.AND P0, PT, R2, RZ, PT ;  /* 0x000000ff0200720c */ /* 0x002fda0003f05270 */
[----:B------:R-:W-:Y:S05]  /*0510*/  @P0 BRA `(.L_x_9) ;  /* 0x0000000000380947 */ /* 0x000fea0003800000 */
[----:B------:R-:W1:Y:S01]  /*0520*/  S2UR UR5, SR_CgaCtaId ;  /* 0x00000000000579c3 */ /* 0x000e620000008800 */
[----:B------:R-:W-:Y:S01]  /*0530*/  UMOV UR7, 0x400 ;  /* 0x0000040000077882 */ /* 0x000fe20000000000 */
[----:B------:R-:W-:Y:S01]  /*0540*/  UMOV UR4, 0x1 ;  /* 0x0000000100047882 */ /* 0x000fe20000000000 */
[----:B------:R-:W-:Y:S01]  /*0550*/  ELECT P0, URZ, PT ;  /* 0x0000000000ff782f */ /* 0x000fe20003800000 */
[----:B------:R-:W-:-:S04]  /*0560*/  UIADD3 UR10, UPT, UPT, -UR4, 0x100000, URZ ;  /* 0x00100000040a7890 */ /* 0x000fc8000fffe1ff */
[----:B------:R-:W-:Y:S02]  /*0570*/  USHF.L.U32 UR11, UR10, 0xb, URZ ;  /* 0x0000000b0a0b7899 */ /* 0x000fe400080006ff */
[----:B------:R-:W-:Y:S02]  /*0580*/  USHF.L.U32 UR10, UR10, 0x1, URZ ;  /* 0x000000010a0a7899 */ /* 0x000fe400080006ff */
[----:B-1----:R-:W-:Y:S01]  /*0590*/  ULEA UR5, UR5, UR7, 0x18 ;  /* 0x0000000705057291 */ /* 0x002fe2000f8ec0ff */
[----:B------:R-:W1:Y:S11]  /*05a0*/  FENCE.VIEW.ASYNC.S ;  /* 0x00000000000073c6 */ /* 0x000e760000000000 */
[----:B-1----:R1:W3:Y:S01]  /*05b0*/  SYNCS.EXCH.64 URZ, [UR5], UR10 ;  /* 0x0000000a05ff75b2 */ /* 0x0022e20008000100 */
[----:B------:R1:W4:Y:S01]  /*05c0*/  SYNCS.EXCH.64 URZ, [UR5+0x10], UR10 ;  /* 0x0000100a05ff75b2 */ /* 0x0003220008000100 */
[----:B------:R1:W1:Y:S01]  /*05d0*/  SYNCS.EXCH.64 URZ, [UR5+0x8], UR10 ;  /* 0x0000080a05ff75b2 */ /* 0x0002620008000100 */
[----:B------:R1:W1:Y:S01]  /*05e0*/  SYNCS.EXCH.64 URZ, [UR5+0x18], UR10 ;  /* 0x0000180a05ff75b2 */ /* 0x0002620008000100 */
[----:B------:R-:W-:Y:S01]  /*05f0*/  NOP ;  /* 0x0000000000007918 */ /* 0x000fe20000000000 */
.L_x_9:
[----:B------:R-:W2:Y:S01]  /*0600*/  SHFL.IDX PT, R2, R162, RZ, 0x1f ;  /* 0x00001fffa2027589 */ /* 0x000ea200000e0000 */
[----:B------:R-:W-:Y:S01]  /*0610*/  NOP ;  /* 0x0000000000007918 */ /* 0x000fe20000000000 */
[----:B--2---:R-:W-:-:S13]  /*0620*/  ISETP.NE.AND P0, PT, R2, 0x1, PT ;  /* 0x000000010200780c */ /* 0x004fda0003f05270 */
[----:B------:R-:W-:Y:S05]  /*0630*/  @P0 BRA `(.L_x_10) ;  /* 0x0000000000580947 */ /* 0x000fea0003800000 */
[----:B------:R-:W2:Y:S01]  /*0640*/  S2UR UR7, SR_CgaCtaId ;  /* 0x00000000000779c3 */ /* 0x000ea20000008800 */
[----:B------:R-:W-:Y:S01]  /*0650*/  UMOV UR9, 0x400 ;  /* 0x0000040000097882 */ /* 0x000fe20000000000 */
[----:B-1----:R-:W-:Y:S01]  /*0660*/  UMOV UR5, 0x20 ;  /* 0x0000002000057882 */ /* 0x002fe20000000000 */
[----:B------:R-:W-:Y:S01]  /*0670*/  UMOV UR4, 0x80 ;  /* 0x0000008000047882 */ /* 0x000fe20000000000 */
[----:B------:R-:W-:-:S04]  /*0680*/  UIADD3 UR10, UPT, UPT, -UR5, 0x100000, URZ ;  /* 0x00100000050a7890 */ /* 0x000fc8000fffe1ff */
[----:B------:R-:W-:Y:S02]  /*0690*/  USHF.L.U32 UR11, UR10, 0xb, URZ ;  /* 0x0000000b0a0b7899 */ /* 0x000fe400080006ff */
[----:B------:R-:W-:Y:S02]  /*06a0*/  USHF.L.U32 UR10, UR10, 0x1, URZ ;  /* 0x000000010a0a7899 */ /* 0x000fe400080006ff */
[----:B------:R-:W-:-:S04]  /*06b0*/  UIADD3 UR4, UPT, UPT, -UR4, 0x100000, URZ ;  /* 0x0010000004047890 */ /* 0x000fc8000fffe1ff */
[----:B------:R-:W-:Y:S02]  /*06c0*/  USHF.L.U32 UR5, UR4, 0xb, URZ ;  /* 0x0000000b04057899 */ /* 0x000fe400080006ff */
[----:B------:R-:W-:Y:S01]  /*06d0*/  USHF.L.U32 UR4, UR4, 0x1, URZ ;  /* 0x0000000104047899 */ /* 0x000fe200080006ff */
[----:B------:R-:W-:Y:S01]  /*06e0*/  ELECT P0, URZ, PT ;  /* 0x0000000000ff782f */ /* 0x000fe20003800000 */
[----:B--2---:R-:W-:Y:S01]  /*06f0*/  ULEA UR7, UR7, UR9, 0x18 ;  /* 0x0000000907077291 */ /* 0x004fe2000f8ec0ff */
[----:B------:R-:W1:Y:S11]  /*0700*/  FENCE.VIEW.ASYNC.S ;  /* 0x00000000000073c6 */ /* 0x000e760000000000 */
[----:B-1----:R2:W1:Y:S01]  /*0710*/  SYNCS.EXCH.64 URZ, [UR7+0x20], UR10 ;  /* 0x0000200a07ff75b2 */ /* 0x0024620008000100 */
[----:B------:R2:W1:Y:S01]  /*0720*/  SYNCS.EXCH.64 URZ, [UR7+0x40], UR4 ;  /* 0x0000400407ff75b2 */ /* 0x0004620008000100 */
[----:B------:R2:W1:Y:S01]  /*0730*/  SYNCS.EXCH.64 URZ, [UR7+0x28], UR10 ;  /* 0x0000280a07ff75b2 */ /* 0x0004620008000100 */
[----:B------:R2:W1:Y:S01]  /*0740*/  SYNCS.EXCH.64 URZ, [UR7+0x48], UR4 ;  /* 0x0000480407ff75b2 */ /* 0x0004620008000100 */
[----:B------:R2:W1:Y:S01]  /*0750*/  SYNCS.EXCH.64 URZ, [UR7+0x30], UR10 ;  /* 0x0000300a07ff75b2 */ /* 0x0004620008000100 */
[----:B------:R2:W1:Y:S01]  /*0760*/  SYNCS.EXCH.64 URZ, [UR7+0x50], UR4 ;  /* 0x0000500407ff75b2 */ /* 0x0004620008000100 */
[----:B------:R2:W1:Y:S01]  /*0770*/  SYNCS.EXCH.64 URZ, [UR7+0x38], UR10 ;  /* 0x0000380a07ff75b2 */ /* 0x0004620008000100 */
[----:B------:R2:W1:Y:S02]  /*0780*/  SYNCS.EXCH.64 URZ, [UR7+0x58], UR4 ;  /* 0x0000580407ff75b2 */ /* 0x0004640008000100 */
[----:B--2---:R-:W-:Y:S01]  /*0790*/  NOP ;  /* 0x0000000000007918 */ /* 0x004fe20000000000 */
.L_x_10:
[----:B------:R-:W2:Y:S01]  /*07a0*/  SHFL.IDX PT, R2, R162, RZ, 0x1f ;  /* 0x00001fffa2027589 */ /* 0x000ea200000e0000 */
[----:B------:R-:W-:Y:S01]  /*07b0*/  NOP ;  /* 0x0000000000007918 */ /* 0x000fe20000000000 */
[----:B--2---:R-:W-:-:S13]  /*07c0*/  ISETP.NE.AND P0, PT, R2, 0x3, PT ;  /* 0x000000030200780c */ /* 0x004fda0003f05270 */
[----:B------:R-:W-:Y:S05]  /*07d0*/  @P0 BRA `(.L_x_11) ;  /* 0x0000000000300947 */ /* 0x000fea0003800000 */
[----:B-1----:R-:W1:Y:S01]  /*07e0*/  S2UR UR5, SR_CgaCtaId ;  /* 0x00000000000579c3 */ /* 0x002e620000008800 */
        /* <DEDUP_REMOVED lines=8> */
[----:B-1----:R2:W1:Y:S01]  /*0870*/  SYNCS.EXCH.64 URZ, [UR5+0x60], UR10 ;  /* 0x0000600a05ff75b2 */ /* 0x0024620008000100 */
[----:B------:R2:W1:Y:S02]  /*0880*/  SYNCS.EXCH.64 URZ, [UR5+0x68], UR10 ;  /* 0x0000680a05ff75b2 */ /* 0x0004640008000100 */
[----:B--2---:R-:W-:Y:S01]  /*0890*/  NOP ;  /* 0x0000000000007918 */ /* 0x004fe20000000000 */
.L_x_11:
[----:B------:R-:W2:Y:S01]  /*08a0*/  SHFL.IDX PT, R2, R162, RZ, 0x1f ;  /* 0x00001fffa2027589 */ /* 0x000ea200000e0000 */
[----:B------:R-:W-:Y:S01]  /*08b0*/  NOP ;  /* 0x0000000000007918 */ /* 0x000fe20000000000 */
[----:B--2---:R-:W-:-:S13]  /*08c0*/  ISETP.NE.AND P0, PT, R2, 0x4, PT ;  /* 0x000000040200780c */ /* 0x004fda0003f05270 */
[----:B------:R-:W-:Y:S05]  /*08d0*/  @P0 BRA `(.L_x_12) ;  /* 0x00000000004c0947 */ /* 0x000fea0003800000 */
[----:B-1----:R-:W1:Y:S01]  /*08e0*/  S2UR UR5, SR_CgaCtaId ;  /* 0x00000000000579c3 */ /* 0x002e620000008800 */
[----:B------:R-:W-:Y:S01]  /*08f0*/  UMOV UR9, 0x100 ;  /* 0x0000010000097882 */ /* 0x000fe20000000000 */
[----:B------:R-:W-:Y:S01]  /*0900*/  UMOV UR7, 0x400 ;  /* 0x0000040000077882 */ /* 0x000fe20000000000 */
[----:B------:R-:W-:Y:S01]  /*0910*/  USEL UR9, UR9, 0xe0, UP2 ;  /* 0x000000e009097887 */ /* 0x000fe20009000000 */
[----:B------:R-:W-:Y:S01]  /*0920*/  UMOV UR4, 0x1 ;  /* 0x0000000100047882 */ /* 0x000fe20000000000 */
[----:B------:R-:W-:Y:S01]  /*0930*/  ELECT P0, URZ, PT ;  /* 0x0000000000ff782f */ /* 0x000fe20003800000 */
[----:B------:R-:W-:-:S04]  /*0940*/  UIADD3 UR10, UPT, UPT, -UR4, 0x100000, URZ ;  /* 0x00100000040a7890 */ /* 0x000fc8000fffe1ff */
[----:B------:R-:W-:Y:S02]  /*0950*/  USHF.L.U32 UR11, UR10, 0xb, URZ ;  /* 0x0000000b0a0b7899 */ /* 0x000fe400080006ff */
[----:B------:R-:W-:Y:S02]  /*0960*/  USHF.L.U32 UR10, UR10, 0x1, URZ ;  /* 0x000000010a0a7899 */ /* 0x000fe400080006ff */
[----:B------:R-:W-:-:S04]  /*0970*/  UIADD3 UR12, UPT, UPT, -UR9, 0x100000, URZ ;  /* 0x00100000090c7890 */ /* 0x000fc8000fffe1ff */
[----:B------:R-:W-:Y:S02]  /*0980*/  USHF.L.U32 UR13, UR12, 0xb, URZ ;  /* 0x0000000b0c0d7899 */ /* 0x000fe400080006ff */
[----:B------:R-:W-:Y:S02]  /*0990*/  USHF.L.U32 UR12, UR12, 0x1, URZ ;  /* 0x000000010c0c7899 */ /* 0x000fe400080006ff */
[----:B-1----:R-:W-:Y:S01]  /*09a0*/  ULEA UR5, UR5, UR7, 0x18 ;  /* 0x0000000705057291 */ /* 0x002fe2000f8ec0ff */
[----:B------:R-:W1:Y:S11]  /*09b0*/  FENCE.VIEW.ASYNC.S ;  /* 0x00000000000073c6 */ /* 0x000e760000000000 */
[----:B-1----:R2:W1:Y:S01]  /*09c0*/  SYNCS.EXCH.64 URZ, [UR5+0x70], UR10 ;  /* 0x0000700a05ff75b2 */ /* 0x0024620008000100 */
[----:B------:R2:W1:Y:S01]  /*09d0*/  SYNCS.EXCH.64 URZ, [UR5+0x80], UR12 ;  /* 0x0000800c05ff75b2 */ /* 0x0004620008000100 */
[----:B------:R2:W1:Y:S01]  /*09e0*/  SYNCS.EXCH.64 URZ, [UR5+0x78], UR10 ;  /* 0x0000780a05ff75b2 */ /* 0x0004620008000100 */
[----:B------:R2:W1:Y:S02]  /*09f0*/  SYNCS.EXCH.64 URZ, [UR5+0x88], UR12 ;  /* 0x0000880c05ff75b2 */ /* 0x0004640008000100 */
[----:B--2---:R-:W-:Y:S01]  /*0a00*/  NOP ;  /* 0x0000000000007918 */ /* 0x004fe20000000000 */
.L_x_12:
        /* <DEDUP_REMOVED lines=20> */
[----:B------:R2:W1:Y:S02]  /*0b50*/  SYNCS.EXCH.64 URZ, [UR7+0xa8], UR4 ;  /* 0x0000a80407ff75b2 */ /* 0x0004640008000100 */
[----:B--2---:R-:W-:Y:S01]  /*0b60*/  NOP ;  /* 0x0000000000007918 */ /* 0x004fe20000000000 */
.L_x_13:
        /* <DEDUP_REMOVED lines=18> */
.L_x_14:
[----:B-1----:R-:W1:Y:S01]  /*0c90*/  S2UR UR5, SR_CTAID.X ;  /* 0x00000000000579c3 */ /* 0x002e620000002500 */
[----:B------:R-:W-:-:S05]  /*0ca0*/  CS2R.32 R156, SR_CgaSize ;  /* 0x00000000009c7805 */ /* 0x000fca0000008a00 */
[----:B------:R-:W-:-:S05]  /*0cb0*/  IMAD R156, R156, -0xa0, RZ ;  /* 0xffffff609c9c7824 */ /* 0x000fca00078e02ff */
[----:B------:R-:W-:-:S14]  /*0cc0*/  R2UR UR9, R156 ;  /* 0x000000009c0972ca */ /* 0x000fdc00000e0000 */
[----:B------:R-:W2:Y:S01]  /*0cd0*/  LDCU UR9, c[0x0][UR9+0x2b0] ;  /* 0x00005600090977ac */ /* 0x000ea20008000800 */
[----:B------:R-:W-:Y:S01]  /*0ce0*/  NOP ;  /* 0x0000000000007918 */ /* 0x000fe20000000000 */
[----:B------:R-:W-:-:S05]  /*0cf0*/  CS2R.32 R156, SR_CgaSize ;  /* 0x00000000009c7805 */ /* 0x000fca0000008a00 */
[----:B------:R-:W-:-:S05]  /*0d00*/  IMAD R156, R156, -0xa0, RZ ;  /* 0xffffff609c9c7824 */ /* 0x000fca00078e02ff */
[----:B------:R-:W-:-:S14]  /*0d10*/  R2UR UR7, R156 ;  /* 0x000000009c0772ca */ /* 0x000fdc00000e0000 */
[----:B------:R-:W3:Y:S01]  /*0d20*/  LDCU UR7, c[0x0][UR7+0x2b4] ;  /* 0x00005680070777ac */ /* 0x000ee20008000800 */
[----:B------:R-:W4:Y:S08]  /*0d30*/  S2UR UR4, SR_CTAID.Y ;  /* 0x00000000000479c3 */ /* 0x000f300000002600 */
[----:B------:R-:W3:Y:S01]  /*0d40*/  LDC R9, c[0x0][0xb24] ;  /* 0x0002c900ff097b82 */ /* 0x000ee20000000800 */
[----:B-1----:R-:W-:-:S02]  /*0d50*/  I2FP.F32.U32 R4, UR5 ;  /* 0x0000000500047c45 */ /* 0x002fc40008201000 */
[----:B------:R-:W-:-:S05]  /*0d60*/  CS2R.32 R5, SR_CgaSize ;  /* 0x0000000000057805 */ /* 0x000fca0000008a00 */
[----:B------:R-:W-:-:S06]  /*0d70*/  IMAD R5, R5, -0xa0, RZ ;  /* 0xffffff6005057824 */ /* 0x000fcc00078e02ff */
[----:B------:R-:W1:Y:S01]  /*0d80*/  LDC R5, c[0x0][R5+0x2a0] ;  /* 0x0000a80005057b82 */ /* 0x000e620000000800 */
[----:B------:R-:W-:Y:S01]  /*0d90*/  MOV R21, UR5 ;  /* 0x0000000500157c02 */ /* 0x000fe20008000f00 */
[----:B--2---:R-:W-:Y:S01]  /*0da0*/  FMUL R4, R4, UR9 ;  /* 0x0000000904047c20 */ /* 0x004fe20008400000 */
[----:B----4-:R-:W-:Y:S02]  /*0db0*/  I2FP.F32.U32 R2, UR4 ;  /* 0x0000000400027c45 */ /* 0x010fe40008201000 */
[----:B------:R-:W-:-:S05]  /*0dc0*/  CS2R.32 R3, SR_CgaSize ;  /* 0x0000000000037805 */ /* 0x000fca0000008a00 */
[----:B------:R-:W-:-:S06]  /*0dd0*/  IMAD R3, R3, -0xa0, RZ ;  /* 0xffffff6003037824 */ /* 0x000fcc00078e02ff */
[----:B------:R-:W2:Y:S01]  /*0de0*/  LDC R3, c[0x0][R3+0x2a4] ;  /* 0x0000a90003037b82 */ /* 0x000ea20000000800 */
[----:B------:R-:W4:Y:S01]  /*0df0*/  F2I.U32.TRUNC.NTZ R156, R4 ;  /* 0x00000004009c7305 */ /* 0x000f22000020f000 */
[----:B------:R-:W-:Y:S01]  /*0e00*/  MOV R20, UR4 ;  /* 0x0000000400147c02 */ /* 0x000fe20008000f00 */
[----:B---3--:R-:W-:-:S05]  /*0e10*/  FMUL R2, R2, UR7 ;  /* 0x0000000702027c20 */ /* 0x008fca0008400000 */
[----:B------:R-:W-:Y:S01]  /*0e20*/  BAR.SYNC.DEFER_BLOCKING 0x0 ;  /* 0x0000000000007b1d */ /* 0x000fe20000010000 */
[----:B------:R-:W-:-:S05]  /*0e30*/  ISETP.GE.AND P0, PT, R9, 0x1, PT ;  /* 0x000000010900780c */ /* 0x000fca0003f06270 */
[----:B------:R-:W3:Y:S02]  /*0e40*/  F2I.U32.TRUNC.NTZ R154, R2 ;  /* 0x00000002009a7305 */ /* 0x000ee4000020f000 */
[----:B------:R-:W2:Y:S01]  /*0e50*/  S2UR UR36, SR_CTAID.Z ;  /* 0x00000000002479c3 */ /* 0x000ea20000002700 */
[----:B----4-:R-:W-:-:S05]  /*0e60*/  IADD3 R156, PT, PT, -R156, RZ, RZ ;  /* 0x000000ff9c9c7210 */ /* 0x010fca0007ffe1ff */
[----:B-1----:R-:W-:Y:S01]  /*0e70*/  IMAD R156, R5, R156, UR5 ;  /* 0x00000005059c7e24 */ /* 0x002fe2000f8e029c */
[----:B---3--:R-:W-:-:S05]  /*0e80*/  IADD3 R154, PT, PT, -R154, RZ, RZ ;  /* 0x000000ff9a9a7210 */ /* 0x008fca0007ffe1ff */
[----:B--2---:R-:W-:Y:S01]  /*0e90*/  IMAD R154, R3, R154, UR4 ;  /* 0x00000004039a7e24 */ /* 0x004fe2000f8e029a */
[----:B------:R-:W-:Y:S06]  /*0ea0*/  @!P0 BRA `(.L_x_15) ;  /* 0x0000000000b88947 */ /* 0x000fec0003800000 */
[----:B------:R-:W1:Y:S01]  /*0eb0*/  LDC.64 R4, c[0x0][0xb18] ;  /* 0x0002c600ff047b82 */ /* 0x000e620000000a00 */
[----:B------:R-:W-:-:S07]  /*0ec0*/  ISETP.NE.AND P0, PT, R9, 0x1, PT ;  /* 0x000000010900780c */ /* 0x000fce0003f05270 */
[----:B------:R-:W2:Y:S08]  /*0ed0*/  LDC R10, c[0x0][0xb0c] ;  /* 0x0002c300ff0a7b82 */ /* 0x000eb00000000800 */
[----:B------:R-:W3:Y:S08]  /*0ee0*/  LDC R11, c[0x0][0x370] ;  /* 0x0000dc00ff0b7b82 */ /* 0x000ef00000000800 */
[----:B------:R-:W4:Y:S01]  /*0ef0*/  LDC R12, c[0x0][0x374] ;  /* 0x0000dd00ff0c7b82 */ /* 0x000f220000000800 */
[----:B-1----:R-:W-:-:S07]  /*0f00*/  ISETP.NE.AND P1, PT, R4, 0x1, PT ;  /* 0x000000010400780c */ /* 0x002fce0003f25270 */
[----:B------:R-:W3:Y:S01]  /*0f10*/  LDC.64 R6, c[0x0][0xb10] ;  /* 0x0002c400ff067b82 */ /* 0x000ee20000000a00 */
[----:B--2---:R-:W-:-:S07]  /*0f20*/  ISETP.NE.AND P2, PT, R10, 0x1, PT ;  /* 0x000000010a00780c */ /* 0x004fce0003f45270 */
[----:B------:R-:W1:Y:S08]  /*0f30*/  LDC R8, c[0x0][0xb20] ;  /* 0x0002c800ff087b82 */ /* 0x000e700000000800 */
[----:B------:R-:W2:Y:S01]  /*0f40*/  LDC.64 R2, c[0x0][0xb28] ;  /* 0x0002ca00ff027b82 */ /* 0x000ea20000000a00 */
[----:B----4-:R-:W-:-:S04]  /*0f50*/  IMAD.HI.U32 R13, R12, R5, RZ ;  /* 0x000000050c0d7227 */ /* 0x010fc800078e00ff */
[----:B------:R-:W-:-:S04]  /*0f60*/  IMAD.HI.U32 R5, R20, R5, RZ ;  /* 0x0000000514057227 */ /* 0x000fc800078e00ff */
[----:B---3--:R-:W-:-:S04]  /*0f70*/  IMAD.HI.U32 R14, R11, R6, RZ ;  /* 0x000000060b0e7227 */ /* 0x008fc800078e00ff */
[C---:B------:R-:W-:Y:S01]  /*0f80*/  IMAD.HI.U32 R16, R21.reuse, R6, RZ ;  /* 0x0000000615107227 */ /* 0x040fe200078e00ff */
[-C--:B------:R-:W-:Y:S02]  /*0f90*/  @P2 SHF.R.U32.HI R11, RZ, R7.reuse, R14 ;  /* 0x00000007ff0b2219 */ /* 0x080fe4000001160e */
[-C--:B-1----:R-:W-:Y:S02]  /*0fa0*/  @P1 SHF.R.U32.HI R12, RZ, R8.reuse, R13 ;  /* 0x00000008ff0c1219 */ /* 0x082fe4000001160d */
[----:B------:R-:W-:Y:S02]  /*0fb0*/  SHF.R.U32.HI R5, RZ, R8, R5 ;  /* 0x00000008ff057219 */ /* 0x000fe40000011605 */
[----:B------:R-:W-:Y:S02]  /*0fc0*/  SHF.R.U32.HI R16, RZ, R7, R16 ;  /* 0x00000007ff107219 */ /* 0x000fe40000011610 */
[----:B------:R-:W-:Y:S01]  /*0fd0*/  SEL R5, R20, R5, !P1 ;  /* 0x0000000514057207 */ /* 0x000fe20004800000 */
[----:B--2---:R-:W-:Y:S01]  /*0fe0*/  IMAD.HI.U32 R14, R12, R2, RZ ;  /* 0x000000020c0e7227 */ /* 0x004fe200078e00ff */
[----:B------:R-:W-:-:S02]  /*0ff0*/  SEL R7, R21, R16, !P2 ;  /* 0x0000001015077207 */ /* 0x000fc40005000000 */
[----:B------:R-:W-:Y:S01]  /*1000*/  IADD3 R13, PT, PT, -R5, RZ, RZ ;  /* 0x000000ff050d7210 */ /* 0x000fe20007ffe1ff */
[----:B------:R-:W-:Y:S01]  /*1010*/  IMAD.HI.U32 R6, R11, R2, RZ ;  /* 0x000000020b067227 */ /* 0x000fe200078e00ff */
[----:B------:R-:W-:-:S03]  /*1020*/  @P0 SHF.R.U32.HI R12, RZ, R3, R14 ;  /* 0x00000003ff0c0219 */ /* 0x000fc6000001160e */
[----:B------:R-:W-:Y:S01]  /*1030*/  IMAD R13, R4, R13, R20 ;  /* 0x0000000d040d7224 */ /* 0x000fe200078e0214 */
[----:B------:R-:W-:Y:S01]  /*1040*/  @P0 SHF.R.U32.HI R11, RZ, R3, R6 ;  /* 0x00000003ff0b0219 */ /* 0x000fe20000011606 */
[----:B------:R-:W-:-:S04]  /*1050*/  IMAD R12, R12, R9, RZ ;  /* 0x000000090c0c7224 */ /* 0x000fc800078e02ff */
[----:B------:R-:W-:Y:S01]  /*1060*/  IMAD R6, R11, R9, RZ ;  /* 0x000000090b067224 */ /* 0x000fe200078e02ff */
[----:B------:R-:W-:-:S04]  /*1070*/  ISETP.GE.AND P1, PT, R5, R12, PT ;  /* 0x0000000c0500720c */ /* 0x000fc80003f26270 */
[----:B------:R-:W-:Y:S01]  /*1080*/  ISETP.GE.OR P1, PT, R7, R6, P1 ;  /* 0x000000060700720c */ /* 0x000fe20000f26670 */
[----:B------:R-:W-:-:S05]  /*1090*/  IMAD.HI.U32 R6, R5, R2, RZ ;  /* 0x0000000205067227 */ /* 0x000fca00078e00ff */
[----:B------:R-:W-:-:S04]  /*10a0*/  SHF.R.U32.HI R6, RZ, R3, R6 ;  /* 0x00000003ff067219 */ /* 0x000fc80000011606 */
[----:B------:R-:W-:-:S03]  /*10b0*/  SEL R6, R5, R6, !P0 ;  /* 0x0000000605067207 */ /* 0x000fc60004000000 */
[----:B------:R-:W-:Y:S01]  /*10c0*/  @!P1 IMAD.HI.U32 R8, R7, R2, RZ ;  /* 0x0000000207089227 */ /* 0x000fe200078e00ff */
[----:B------:R-:W-:-:S04]  /*10d0*/  IADD3 R2, PT, PT, -R6, RZ, RZ ;  /* 0x000000ff06027210 */ /* 0x000fc80007ffe1ff */
[----:B------:R-:W-:Y:S01]  /*10e0*/  @!P1 SHF.R.U32.HI R8, RZ, R3, R8 ;  /* 0x00000003ff089219 */ /* 0x000fe20000011608 */
[----:B------:R-:W-:-:S03]  /*10f0*/  IMAD R2, R9, R2, R5 ;  /* 0x0000000209027224 */ /* 0x000fc600078e0205 */
[----:B------:R-:W-:-:S05]  /*1100*/  @!P1 SEL R3, R7, R8, !P0 ;  /* 0x0000000807039207 */ /* 0x000fca0004000000 */
[--C-:B------:R-:W-:Y:S02]  /*1110*/  @!P1 IMAD.IADD R6, R6, 0x1, -R3.reuse ;  /* 0x0000000106069824 */ /* 0x100fe400078e0a03 */
[----:B------:R-:W-:Y:S01]  /*1120*/  @!P1 IMAD R3, R2, R11, R3 ;  /* 0x0000000b02039224 */ /* 0x000fe200078e0203 */
[----:B------:R-:W-:Y:S01]  /*1130*/  IADD3 R2, PT, PT, -R7, RZ, RZ ;  /* 0x000000ff07027210 */ /* 0x000fe20007ffe1ff */
[----:B------:R-:W-:Y:S02]  /*1140*/  @!P1 IMAD R5, R6, R9, R7 ;  /* 0x0000000906059224 */ /* 0x000fe400078e0207 */
[----:B------:R-:W-:Y:S02]  /*1150*/  @!P1 IMAD.MOV.U32 R7, RZ, RZ, R3 ;  /* 0x000000ffff079224 */ /* 0x000fe400078e0003 */
[----:B------:R-:W-:Y:S02]  /*1160*/  IMAD R2, R10, R2, R21 ;  /* 0x000000020a027224 */ /* 0x000fe400078e0215 */
[----:B------:R-:W-:-:S02]  /*1170*/  IMAD R20, R5, R4, R13 ;  /* 0x0000000405147224 */ /* 0x000fc400078e020d */
[----:B------:R-:W-:Y:S02]  /*1180*/  IMAD R21, R7, R10, R2 ;  /* 0x0000000a07157224 */ /* 0x000fe400078e0202 */
.L_x_15:
[----:B------:R-:W1:Y:S01]  /*1190*/  LDCU UR4, c[0x0][0xb30] ;  /* 0x00016600ff0477ac */ /* 0x000e620008000800 */
[----:B------:R-:W2:Y:S08]  /*11a0*/  S2UR UR37, SR_CgaCtaId ;  /* 0x00000000002579c3 */ /* 0x000eb00000008800 */
[----:B------:R-:W3:Y:S01]  /*11b0*/  LDC R72, c[0x0][0xb24] ;  /* 0x0002c900ff487b82 */ /* 0x000ee20000000800 */
[----:B-1----:R-:W-:-:S09]  /*11c0*/  UISETP.NE.AND UP1, UPT, UR4, 0x1, UPT ;  /* 0x000000010400788c */ /* 0x002fd2000bf25270 */
[----:B--2---:R-:W-:Y:S05]  /*11d0*/  BRA.U UP1, `(.L_x_16) ;  /* 0x0000000101407547 */ /* 0x004fea000b800000 */
[----:B------:R-:W1:Y:S08]  /*11e0*/  LDC.64 R4, c[0x0][0xb10] ;  /* 0x0002c400ff047b82 */ /* 0x000e700000000a00 */
[----:B------:R-:W2:Y:S08]  /*11f0*/  LDC.64 R2, c[0x0][0xb18] ;  /* 0x0002c600ff027b82 */ /* 0x000eb00000000a00 */
[----:B------:R-:W4:Y:S08]  /*1200*/  LDC R6, c[0x0][0xb20] ;  /* 0x0002c800ff067b82 */ /* 0x000f300000000800 */
[----:B------:R-:W3:Y:S01]  /*1210*/  LDC R8, c[0x0][0xb0c] ;  /* 0x0002c300ff087b82 */ /* 0x000ee20000000800 */
[----:B-1----:R-:W-:-:S05]  /*1220*/  IMAD.HI.U32 R4, R21, R4, RZ ;  /* 0x0000000415047227 */ /* 0x002fca00078e00ff */
[----:B------:R-:W-:Y:S01]  /*1230*/  SHF.R.U32.HI R4, RZ, R5, R4 ;  /* 0x00000005ff047219 */ /* 0x000fe20000011604 */
[----:B--2---:R-:W-:Y:S01]  /*1240*/  IMAD.HI.U32 R3, R20, R3, RZ ;  /* 0x0000000314037227 */ /* 0x004fe200078e00ff */
[----:B------:R-:W-:-:S04]  /*1250*/  ISETP.NE.AND P0, PT, R2, 0x1, PT ;  /* 0x000000010200780c */ /* 0x000fc80003f05270 */
[----:B----4-:R-:W-:-:S04]  /*1260*/  SHF.R.U32.HI R3, RZ, R6, R3 ;  /* 0x00000006ff037219 */ /* 0x010fc80000011603 */
[----:B------:R-:W-:Y:S02]  /*1270*/  SEL R3, R20, R3, !P0 ;  /* 0x0000000314037207 */ /* 0x000fe40004000000 */
[----:B---3--:R-:W-:-:S04]  /*1280*/  ISETP.NE.AND P1, PT, R8, 0x1, PT ;  /* 0x000000010800780c */ /* 0x008fc80003f25270 */
[----:B------:R-:W-:-:S05]  /*1290*/  SEL R4, R21, R4, !P1 ;  /* 0x0000000415047207 */ /* 0x000fca0004800000 */
[----:B------:R-:W-:Y:S02]  /*12a0*/  IMAD.IADD R5, R3, 0x1, -R4 ;  /* 0x0000000103057824 */ /* 0x000fe400078e0a04 */
[----:B------:R-:W-:Y:S02]  /*12b0*/  IMAD.IADD R3, R4, 0x1, -R3 ;  /* 0x0000000104037824 */ /* 0x000fe400078e0a03 */
[----:B------:R-:W-:Y:S02]  /*12c0*/  IMAD R21, R5, R8, R21 ;  /* 0x0000000805157224 */ /* 0x000fe400078e0215 */
[----:B------:R-:W-:-:S07]  /*12d0*/  IMAD R20, R3, R2, R20 ;  /* 0x0000000203147224 */ /* 0x000fce00078e0214 */
.L_x_16:
[----:B------:R-:W-:Y:S01]  /*12e0*/  BAR.SYNC.DEFER_BLOCKING 0x0 ;  /* 0x0000000000007b1d */ /* 0x000fe20000010000 */
[----:B------:R-:W-:Y:S01]  /*12f0*/  UISETP.NE.AND UP1, UPT, UR8, 0x2, UPT ;  /* 0x000000020800788c */ /* 0x000fe2000bf25270 */
[----:B------:R-:W-:Y:S02]  /*1300*/  ISETP.NE.OR P5, PT, R0, 0x2, !P5 ;  /* 0x000000020000780c */ /* 0x000fe40006fa5670 */
[----:B------:R-:W-:-:S06]  /*1310*/  LOP3.LUT R2, R170, 0x1f, RZ, 0xc0, !PT ;  /* 0x0000001faa027812 */ /* 0x000fcc00078ec0ff */
[----:B------:R-:W-:Y:S05]  /*1320*/  BRA.U UP1, `(.L_x_17) ;  /* 0x0000001101187547 */ /* 0x000fea000b800000 */
[----:B------:R-:W1:Y:S01]  /*1330*/  LDCU UR13, c[0x0][0x38c] ;  /* 0x00007180ff0d77ac */ /* 0x000e620008000800 */
[----:B------:R-:W2:Y:S01]  /*1340*/  LDC R9, c[0x0][0x370] ;  /* 0x0000dc00ff097b82 */ /* 0x000ea20000000800 */
[----:B------:R-:W-:Y:S01]  /*1350*/  PLOP3.LUT P1, PT, PT, PT, UP2, 0x80, 0x8 ;  /* 0x000000000008781c */ /* 0x000fe20003f2f028 */
[----:B------:R-:W-:Y:S01]  /*1360*/  HFMA2 R12, -RZ, RZ, 0, 0 ;  /* 0x00000000ff0c7431 */ /* 0x000fe200000001ff */
[----:B------:R-:W-:Y:S01]  /*1370*/  ISETP.EQ.OR P4, PT, R2, RZ, P5 ;  /* 0x000000ff0200720c */ /* 0x000fe20002f82670 */
[----:B------:R-:W-:Y:S01]  /*1380*/  IMAD.MOV.U32 R15, RZ, RZ, 0x1 ;  /* 0x00000001ff0f7424 */ /* 0x000fe200078e00ff */
[----:B------:R-:W-:Y:S01]  /*1390*/  PLOP3.LUT P1, PT, P1, PT, PT, 0x8, 0x80 ;  /* 0x000000000080781c */ /* 0x000fe20000f2e170 */
[----:B------:R-:W-:Y:S01]  /*13a0*/  IMAD.MOV.U32 R14, RZ, RZ, RZ ;  /* 0x000000ffff0e7224 */ /* 0x000fe200078e00ff */
[----:B------:R-:W-:Y:S01]  /*13b0*/  MOV R8, 0x1 ;  /* 0x0000000100087802 */ /* 0x000fe20000000f00 */
[----:B------:R-:W4:Y:S01]  /*13c0*/  LDC R0, c[0x0][0x374] ;  /* 0x0000dd00ff007b82 */ /* 0x000f220000000800 */
[----:B------:R-:W-:Y:S01]  /*13d0*/  IMAD.MOV.U32 R10, RZ, RZ, RZ ;  /* 0x000000ffff0a7224 */ /* 0x000fe200078e00ff */
[----:B------:R-:W2:Y:S01]  /*13e0*/  LDCU.64 UR22, c[0x0][0x348] ;  /* 0x00006900ff1677ac */ /* 0x000ea20008000a00 */
[----:B------:R-:W-:Y:S01]  /*13f0*/  UMOV UR6, URZ ;  /* 0x000000ff00067c82 */ /* 0x000fe20008000000 */
[----:B-1----:R-:W-:-:S04]  /*1400*/  UIADD3 UR5, UPT, UPT, UR13, 0x3f, URZ ;  /* 0x0000003f0d057890 */ /* 0x002fc8000fffe0ff */
[----:B------:R-:W-:-:S04]  /*1410*/  USHF.R.S32.HI UR4, URZ, 0x1f, UR5 ;  /* 0x0000001fff047899 */ /* 0x000fc80008011405 */
[----:B------:R-:W-:-:S04]  /*1420*/  ULEA.HI UR4, UR4, UR5, URZ, 0x6 ;  /* 0x0000000504047291 */ /* 0x000fc8000f8f30ff */
[----:B------:R-:W-:Y:S02]  /*1430*/  USHF.R.S32.HI UR15, URZ, 0x6, UR4 ;  /* 0x00000006ff0f7899 */ /* 0x000fe40008011404 */
[----:B------:R-:W-:Y:S02]  /*1440*/  UIADD3 UR4, UPT, UPT, UR13, -0x1, URZ ;  /* 0xffffffff0d047890 */ /* 0x000fe4000fffe0ff */
[----:B------:R-:W-:Y:S02]  /*1450*/  UISETP.LT.U32.AND UP0, UPT, UR15, 0x2, UPT ;  /* 0x000000020f00788c */ /* 0x000fe4000bf01070 */
[----:B------:R-:W-:Y:S02]  /*1460*/  UISETP.GE.U32.AND UP1, UPT, UR4, -0x7f, UPT ;  /* 0xffffff810400788c */ /* 0x000fe4000bf26070 */
[----:B------:R-:W-:Y:S02]  /*1470*/  USEL UR14, UR15, 0x2, UP0 ;  /* 0x000000020f0e7887 */ /* 0x000fe40008000000 */
[----:B------:R-:W-:-:S02]  /*1480*/  UIADD3 UR13, UPT, UPT, UR13, 0x7e, URZ ;  /* 0x0000007e0d0d7890 */ /* 0x000fc4000fffe0ff */
[----:B------:R-:W-:Y:S02]  /*1490*/  UIADD3 UR5, UPT, UPT, UR14, -0x1, URZ ;  /* 0xffffffff0e057890 */ /* 0x000fe4000fffe0ff */
[----:B------:R-:W-:-:S03]  /*14a0*/  UIADD3 UR7, UPT, UPT, UR15, -UR14, URZ ;  /* 0x8000000e0f077290 */ /* 0x000fc6000fffe0ff */
[----:B------:R-:W-:-:S04]  /*14b0*/  @UP1 UIADD3 UR5, UPT, UPT, UR14, URZ, URZ ;  /* 0x000000ff0e051290 */ /* 0x000fc8000fffe0ff */
[----:B--2---:R-:W-:-:S12]  /*14c0*/  UIADD3 UR5, UPT, UPT, UR5, 0x1, URZ ;  /* 0x0000000105057890 */ /* 0x004fd8000fffe0ff */
.L_x_35:
[----:B------:R-:W-:Y:S01]  /*14d0*/  UISETP.NE.AND UP0, UPT, UR37, URZ, UPT ;  /* 0x000000ff2500728c */ /* 0x000fe2000bf05270 */
[----:B------:R-:W1:Y:S08]  /*14e0*/  S2UR UR37, SR_CgaCtaId ;  /* 0x00000000002579c3 */ /* 0x000e700000008800 */
[----:B------:R-:W-:Y:S05]  /*14f0*/  BRA.U UP0, `(.L_x_18) ;  /* 0x0000000100347547 */ /* 0x000fea000b800000 */
[----:B------:R-:W2:Y:S01]  /*1500*/  S2R R2, SR_CgaCtaId ;  /* 0x0000000000027919 */ /* 0x000ea20000008800 */
[----:B------:R-:W-:-:S04]  /*1510*/  MOV R3, 0x400 ;  /* 0x0000040000037802 */ /* 0x000fc80000000f00 */
[----:B--2---:R-:W-:Y:S02]  /*1520*/  LEA R3, R2, R3, 0x18 ;  /* 0x0000000302037211 */ /* 0x004fe400078ec0ff */
[----:B------:R-:W-:-:S03]  /*1530*/  SHF.L.U32 R2, R8, 0x1f, RZ ;  /* 0x0000001f08027819 */ /* 0x000fc600000006ff */
[----:B------:R-:W-:-:S04]  /*1540*/  IMAD R3, R10, 0x8, R3 ;  /* 0x000000080a037824 */ /* 0x000fc800078e0203 */
[----:B------:R-:W2:Y:S02]  /*1550*/  SYNCS.PHASECHK.TRANS64.TRYWAIT P0, [R3+URZ+0xc0], R2 ;  /* 0x0000c002030075a7 */ /* 0x000ea400080011ff */
[----:B--2---:R-:W-:Y:S05]  /*1560*/  @!P0 BRA `(.L_x_19) ;  /* 0x0000009400808947 */ /* 0x004fea0003800000 */
.L_x_127:
[----:B------:R-:W-:Y:S01]  /*1570*/  VIADD R10, R10, 0x1 ;  /* 0x000000010a0a7836 */ /* 0x000fe20000000000 */
[----:B------:R2:W-:Y:S04]  /*1580*/  SYNCS.ARRIVE.TRANS64.A1T0 RZ, [R3+URZ+0xb0], RZ ;  /* 0x0000b0ff03ff79a7 */ /* 0x0005e800081000ff */
[----:B------:R-:W-:-:S04]  /*1590*/  ISETP.NE.AND P0, PT, R10, 0x2, PT ;  /* 0x000000020a00780c */ /* 0x000fc80003f05270 */
[----:B------:R-:W-:Y:S02]  /*15a0*/  SEL R10, R10, RZ, P0 ;  /* 0x000000ff0a0a7207 */ /* 0x000fe40000000000 */
[----:B--2---:R-:W-:-:S04]  /*15b0*/  SEL R3, RZ, 0x1, P0 ;  /* 0x00000001ff037807 */ /* 0x004fc80000000000 */
[----:B------:R-:W-:-:S07]  /*15c0*/  LOP3.LUT R8, R8, R3, RZ, 0x3c, !PT ;  /* 0x0000000308087212 */ /* 0x000fce00078e3cff */
.L_x_18:
[----:B------:R-:W-:Y:S01]  /*15d0*/  UMOV UR4, 0x400 ;  /* 0x0000040000047882 */ /* 0x000fe20000000000 */
[----:B------:R-:W-:Y:S01]  /*15e0*/  SHF.L.U32 R2, R15, 0x1f, RZ ;  /* 0x0000001f0f027819 */ /* 0x000fe200000006ff */
[----:B-1----:R-:W-:Y:S01]  /*15f0*/  ULEA UR4, UR37, UR4, 0x18 ;  /* 0x0000000425047291 */ /* 0x002fe2000f8ec0ff */
[----:B------:R-:W-:Y:S01]  /*1600*/  R2UR UR35, R21 ;  /* 0x00000000152372ca */ /* 0x000fe200000e0000 */
[----:B------:R-:W-:Y:S01]  /*1610*/  UISETP.GE.U32.AND UP0, UPT, UR13, 0x7f, UPT ;  /* 0x0000007f0d00788c */ /* 0x000fe2000bf06070 */
[----:B------:R-:W-:Y:S01]  /*1620*/  R2UR UR11, R20 ;  /* 0x00000000140b72ca */ /* 0x000fe200000e0000 */
[----:B------:R-:W-:Y:S01]  /*1630*/  ULEA UR8, UR6, UR4, 0x3 ;  /* 0x0000000406087291 */ /* 0x000fe2000f8e18ff */
[----:B------:R-:W-:-:S08]  /*1640*/  UMOV UR24, URZ ;  /* 0x000000ff00187c82 */ /* 0x000fd00008000000 */
[----:B------:R1:W2:Y:S01]  /*1650*/  SYNCS.PHASECHK.TRANS64.TRYWAIT P0, [UR8+0x10], R2 ;  /* 0x00001002ff0075a7 */ /* 0x0002a20008001108 */
[----:B------:R-:W-:Y:S02]  /*1660*/  USHF.L.U32 UR35, UR35, 0x7, URZ ;  /* 0x0000000723237899 */ /* 0x000fe400080006ff */
[----:B------:R-:W-:Y:S01]  /*1670*/  USHF.L.U32 UR11, UR11, 0x8, URZ ;  /* 0x000000080b0b7899 */ /* 0x000fe200080006ff */
[----:B------:R-:W-:Y:S11]  /*1680*/  BRA.U !UP0, `(.L_x_20) ;  /* 0x0000000108a87547 */ /* 0x000ff6000b800000 */
[----:B------:R-:W-:Y:S01]  /*1690*/  UMOV UR16, URZ ;  /* 0x000000ff00107c82 */ /* 0x000fe20008000000 */
[----:B------:R-:W-:-:S05]  /*16a0*/  UMOV UR17, UR6 ;  /* 0x0000000600117c82 */ /* 0x000fca0008000000 */
.L_x_25:
[----:B-1----:R-:W-:Y:S01]  /*16b0*/  ULEA UR33, UR17, UR4, 0x3 ;  /* 0x0000000411217291 */ /* 0x002fe2000f8e18ff */
[----:B--2---:R-:W-:Y:S01]  /*16c0*/  @!P5 MOV R3, 0xc000 ;  /* 0x0000c0000003d802 */ /* 0x004fe20000000f00 */
[----:B--2---:R-:W-:Y:S10]  /*16d0*/  @P0 BRA `(.L_x_21) ;  /* 0x00000000000c0947 */ /* 0x004ff40003800000 */
[----:B------:R-:W-:-:S04]  /*16e0*/  SHF.L.U32 R5, R15, 0x1f, RZ ;  /* 0x0000001f0f057819 */ /* 0x000fc800000006ff */
[----:B------:R-:W2:Y:S02]  /*16f0*/  SYNCS.PHASECHK.TRANS64.TRYWAIT P0, [UR33+0x10], R5 ;  /* 0x00001005ff0075a7 */ /* 0x000ea40008001121 */
[----:B--2---:R-:W-:Y:S05]  /*1700*/  @!P0 BRA `(.L_x_22) ;  /* 0x00000094002c8947 */ /* 0x004fea0003800000 */
.L_x_21:
[----:B------:R2:W-:Y:S01]  /*1710*/  @!P5 SYNCS.ARRIVE.TRANS64 RZ, [UR33], R3 ;  /* 0x00000003ffffd9a7 */ /* 0x0005e20008000021 */
[----:B------:R-:W-:Y:S04]  /*1720*/  BSSY.RECONVERGENT B0, `(.L_x_23) ;  /* 0x0000003000007945 */ /* 0x000fe80003800200 */
[----:B------:R-:W-:Y:S05]  /*1730*/  @P4 BRA `(.L_x_24) ;  /* 0x0000000000044947 */ /* 0x000fea0003800000 */
[----:B------:R-:W-:Y:S05]  /*1740*/  BPT.TRAP 0x1 ;  /* 0x000000040000795c */ /* 0x000fea0000300000 */
.L_x_24:
[----:B------:R-:W-:Y:S05]  /*1750*/  BSYNC.RECONVERGENT B0 ;  /* 0x0000000000007941 */ /* 0x000fea0003800200 */
.L_x_23:
[----:B------:R-:W-:Y:S02]  /*1760*/  UIADD3 UR6, UPT, UPT, UR17, 0x1, URZ ;  /* 0x0000000111067890 */ /* 0x000fe4000fffe0ff */
[----:B------:R-:W-:Y:S02]  /*1770*/  ULEA UR32, UR17, UR4, 0xe ;  /* 0x0000000411207291 */ /* 0x000fe4000f8e70ff */
[----:B------:R-:W-:Y:S02]  /*1780*/  UISETP.NE.AND UP0, UPT, UR6, 0x2, UPT ;  /* 0x000000020600788c */ /* 0x000fe4000bf05270 */
[----:B------:R-:W-:Y:S02]  /*1790*/  UIADD3 UR26, UP1, UPT, UR22, 0x80, URZ ;  /* 0x00000080161a7890 */ /* 0x000fe4000ff3e0ff */
[----:B------:R-:W-:Y:S02]  /*17a0*/  USEL UR9, URZ, 0x1, UP0 ;  /* 0x00000001ff097887 */ /* 0x000fe40008000000 */
[----:B------:R-:W-:-:S02]  /*17b0*/  USEL UR6, UR6, URZ, UP0 ;  /* 0x000000ff06067287 */ /* 0x000fc40008000000 */
[----:B------:R-:W-:Y:S02]  /*17c0*/  UIADD3 UR20, UP0, UPT, UR22, 0x180, URZ ;  /* 0x0000018016147890 */ /* 0x000fe4000ff1e0ff */
[----:B------:R-:W-:Y:S01]  /*17d0*/  ULEA UR8, UR6, UR4, 0x3 ;  /* 0x0000000406087291 */ /* 0x000fe2000f8e18ff */
[----:B------:R-:W-:Y:S01]  /*17e0*/  LOP3.LUT R15, R15, UR9, RZ, 0x3c, !PT ;  /* 0x000000090f0f7c12 */ /* 0x000fe2000f8e3cff */
[----:B------:R-:W-:Y:S02]  /*17f0*/  USHF.L.U32 UR34, UR16, 0x6, URZ ;  /* 0x0000000610227899 */ /* 0x000fe400080006ff */
[----:B------:R-:W-:Y:S01]  /*1800*/  UIADD3.X UR27, UPT, UPT, URZ, UR23, URZ, UP1, !UPT ;  /* 0x00000017ff1b7290 */ /* 0x000fe20008ffe4ff */
[----:B-1----:R-:W-:Y:S01]  /*1810*/  SHF.L.U32 R2, R15, 0x1f, RZ ;  /* 0x0000001f0f027819 */ /* 0x002fe200000006ff */
[----:B------:R-:W-:Y:S02]  /*1820*/  UIADD3 UR32, UPT, UPT, UR32, 0x10800, URZ ;  /* 0x0001080020207890 */ /* 0x000fe4000fffe0ff */
[----:B------:R-:W-:Y:S01]  /*1830*/  UIADD3.X UR21, UPT, UPT, URZ, UR23, URZ, UP0, !UPT ;  /* 0x00000017ff157290 */ /* 0x000fe200087fe4ff */
[----:B------:R1:W1:Y:S01]  /*1840*/  SYNCS.PHASECHK.TRANS64.TRYWAIT P0, [UR8+0x10], R2 ;  /* 0x00001002ff0075a7 */ /* 0x0002620008001108 */
[----:B------:R-:W-:Y:S01]  /*1850*/  ULEA UR8, UR17, UR4, 0xf ;  /* 0x0000000411087291 */ /* 0x000fe2000f8e78ff */
[----:B------:R-:W-:Y:S01]  /*1860*/  UMOV UR18, 0x0 ;  /* 0x0000000000127882 */ /* 0x000fe20000000000 */
[----:B------:R-:W-:-:S02]  /*1870*/  UMOV UR19, 0x10000000 ;  /* 0x1000000000137882 */ /* 0x000fc40000000000 */
[----:B------:R-:W-:Y:S01]  /*1880*/  UIADD3 UR8, UPT, UPT, UR8, 0x18800, URZ ;  /* 0x0001880008087890 */ /* 0x000fe2000fffe0ff */
[----:B------:R1:W-:Y:S01]  /*1890*/  UTMALDG.3D [UR32], [UR26], desc[UR18] ;  /* 0x000012201a0075b4 */ /* 0x0003e20008011000 */
[----:B------:R-:W-:Y:S01]  /*18a0*/  UMOV UR12, UR36 ;  /* 0x00000024000c7c82 */ /* 0x000fe20008000000 */
[----:B------:R-:W-:Y:S01]  /*18b0*/  UMOV UR9, UR33 ;  /* 0x0000002100097c82 */ /* 0x000fe20008000000 */
[----:B------:R-:W-:Y:S01]  /*18c0*/  UMOV UR10, UR34 ;  /* 0x00000022000a7c82 */ /* 0x000fe20008000000 */
[----:B------:R-:W-:Y:S01]  /*18d0*/  UIADD3 UR16, UPT, UPT, UR16, 0x1, URZ ;  /* 0x0000000110107890 */ /* 0x000fe2000fffe0ff */
[----:B------:R-:W-:Y:S01]  /*18e0*/  UMOV UR24, UR5 ;  /* 0x0000000500187c82 */ /* 0x000fe20008000000 */
[----:B------:R-:W-:Y:S02]  /*18f0*/  UMOV UR17, UR6 ;  /* 0x0000000600117c82 */ /* 0x000fe40008000000 */
[----:B------:R1:W-:Y:S01]  /*1900*/  UTMALDG.3D [UR8], [UR20], desc[UR18] ;  /* 0x00001208140075b4 */ /* 0x0003e20008011000 */
[----:B------:R-:W-:-:S09]  /*1910*/  UISETP.NE.AND UP0, UPT, UR16, UR5, UPT ;  /* 0x000000051000728c */ /* 0x000fd2000bf05270 */
[----:B------:R-:W-:Y:S05]  /*1920*/  BRA.U UP0, `(.L_x_25) ;  /* 0xfffffffd00607547 */ /* 0x000fea000b83ffff */
.L_x_20:
[----:B-1----:R-:W-:Y:S01]  /*1930*/  ULEA UR8, UR6, UR4, 0x3 ;  /* 0x0000000406087291 */ /* 0x002fe2000f8e18ff */
[----:B------:R-:W-:Y:S01]  /*1940*/  SHF.L.U32 R2, R15, 0x1f, RZ ;  /* 0x0000001f0f027819 */ /* 0x000fe200000006ff */
[----:B------:R-:W-:Y:S01]  /*1950*/  @!P1 SYNCS.ARRIVE.TRANS64.A1T0 RZ, [UR4+0x68], RZ ;  /* 0x000068ffffff99a7 */ /* 0x000fe20008100004 */
[----:B------:R-:W-:-:S06]  /*1960*/  UISETP.GT.AND UP0, UPT, UR15, UR14, UPT ;  /* 0x0000000e0f00728c */ /* 0x000fcc000bf04270 */
[----:B--2---:R1:W2:Y:S03]  /*1970*/  SYNCS.PHASECHK.TRANS64.TRYWAIT P0, [UR8+0x10], R2 ;  /* 0x00001002ff0075a7 */ /* 0x0042a60008001108 */
[----:B------:R-:W-:Y:S05]  /*1980*/  BRA.U !UP0, `(.L_x_26) ;  /* 0x0000000108ac7547 */ /* 0x000fea000b800000 */
[----:B------:R-:W-:Y:S01]  /*1990*/  UIADD3 UR21, UPT, UPT, UR7, UR24, URZ ;  /* 0x0000001807157290 */ /* 0x000fe2000fffe0ff */
[----:B------:R-:W-:-:S11]  /*19a0*/  UMOV UR25, UR6 ;  /* 0x0000000600197c82 */ /* 0x000fd60008000000 */
.L_x_31:
[----:B-1----:R-:W-:Y:S01]  /*19b0*/  ULEA UR17, UR25, UR4, 0x3 ;  /* 0x0000000419117291 */ /* 0x002fe2000f8e18ff */
[----:B--2---:R-:W-:Y:S01]  /*19c0*/  @!P5 MOV R3, 0xc000 ;  /* 0x0000c0000003d802 */ /* 0x004fe20000000f00 */
[----:B--2---:R-:W-:Y:S10]  /*19d0*/  @P0 BRA `(.L_x_27) ;  /* 0x00000000000c0947 */ /* 0x004ff40003800000 */
[----:B------:R-:W-:-:S04]  /*19e0*/  SHF.L.U32 R5, R15, 0x1f, RZ ;  /* 0x0000001f0f057819 */ /* 0x000fc800000006ff */
[----:B------:R-:W2:Y:S02]  /*19f0*/  SYNCS.PHASECHK.TRANS64.TRYWAIT P0, [UR17+0x10], R5 ;  /* 0x00001005ff0075a7 */ /* 0x000ea40008001111 */
[----:B--2---:R-:W-:Y:S05]  /*1a00*/  @!P0 BRA `(.L_x_28) ;  /* 0x0000009000848947 */ /* 0x004fea0003800000 */
.L_x_27:
[----:B------:R2:W-:Y:S01]  /*1a10*/  @!P5 SYNCS.ARRIVE.TRANS64 RZ, [UR17], R3 ;  /* 0x00000003ffffd9a7 */ /* 0x0005e20008000011 */
[----:B------:R-:W-:Y:S04]  /*1a20*/  BSSY.RECONVERGENT B0, `(.L_x_29) ;  /* 0x0000003000007945 */ /* 0x000fe80003800200 */
[----:B------:R-:W-:Y:S05]  /*1a30*/  @P4 BRA `(.L_x_30) ;  /* 0x0000000000044947 */ /* 0x000fea0003800000 */
[----:B------:R-:W-:Y:S05]  /*1a40*/  BPT.TRAP 0x1 ;  /* 0x000000040000795c */ /* 0x000fea0000300000 */
.L_x_30:
[----:B------:R-:W-:Y:S05]  /*1a50*/  BSYNC.RECONVERGENT B0 ;  /* 0x0000000000007941 */ /* 0x000fea0003800200 */
.L_x_29:
        /* <DEDUP_REMOVED lines=10> */
[----:B------:R-:W-:Y:S01]  /*1b00*/  UIADD3 UR16, UPT, UPT, UR16, 0x10800, URZ ;  /* 0x0001080010107890 */ /* 0x000fe2000fffe0ff */
[----:B-1----:R-:W-:Y:S01]  /*1b10*/  SHF.L.U32 R2, R15, 0x1f, RZ ;  /* 0x0000001f0f027819 */ /* 0x002fe200000006ff */
[----:B------:R-:W-:Y:S02]  /*1b20*/  UIADD3.X UR31, UPT, UPT, URZ, UR23, URZ, UP1, !UPT ;  /* 0x00000017ff1f7290 */ /* 0x000fe40008ffe4ff */
[----:B------:R-:W-:Y:S01]  /*1b30*/  UIADD3.X UR29, UPT, UPT, URZ, UR23, URZ, UP0, !UPT ;  /* 0x00000017ff1d7290 */ /* 0x000fe200087fe4ff */
[----:B------:R1:W1:Y:S01]  /*1b40*/  SYNCS.PHASECHK.TRANS64.TRYWAIT P0, [UR8+0x10], R2 ;  /* 0x00001002ff0075a7 */ /* 0x0002620008001108 */
[----:B------:R-:W-:Y:S01]  /*1b50*/  ULEA UR8, UR25, UR4, 0xf ;  /* 0x0000000419087291 */ /* 0x000fe2000f8e78ff */
[----:B------:R-:W-:Y:S01]  /*1b60*/  UMOV UR26, 0x0 ;  /* 0x00000000001a7882 */ /* 0x000fe20000000000 */
[----:B------:R-:W-:-:S02]  /*1b70*/  UMOV UR27, 0x10000000 ;  /* 0x10000000001b7882 */ /* 0x000fc40000000000 */
[----:B------:R-:W-:Y:S01]  /*1b80*/  UIADD3 UR8, UPT, UPT, UR8, 0x18800, URZ ;  /* 0x0001880008087890 */ /* 0x000fe2000fffe0ff */
[----:B------:R-:W-:Y:S01]  /*1b90*/  UMOV UR19, UR35 ;  /* 0x0000002300137c82 */ /* 0x000fe20008000000 */
[----:B------:R-:W-:Y:S01]  /*1ba0*/  UMOV UR20, UR36 ;  /* 0x0000002400147c82 */ /* 0x000fe20008000000 */
[----:B------:R-:W-:Y:S01]  /*1bb0*/  UMOV UR12, UR36 ;  /* 0x00000024000c7c82 */ /* 0x000fe20008000000 */
[----:B------:R-:W-:Y:S01]  /*1bc0*/  UMOV UR9, UR17 ;  /* 0x0000001100097c82 */ /* 0x000fe20008000000 */
[----:B------:R-:W-:Y:S01]  /*1bd0*/  UMOV UR10, UR18 ;  /* 0x00000012000a7c82 */ /* 0x000fe20008000000 */
[----:B------:R1:W-:Y:S01]  /*1be0*/  UTMALDG.3D [UR16], [UR30], desc[UR26] ;  /* 0x00001a101e0075b4 */ /* 0x0003e20008011000 */
[----:B------:R-:W-:Y:S01]  /*1bf0*/  UIADD3 UR24, UPT, UPT, UR24, 0x1, URZ ;  /* 0x0000000118187890 */ /* 0x000fe2000fffe0ff */
[----:B------:R-:W-:-:S03]  /*1c00*/  UMOV UR25, UR6 ;  /* 0x0000000600197c82 */ /* 0x000fc60008000000 */
[----:B------:R-:W-:Y:S01]  /*1c10*/  UISETP.NE.AND UP0, UPT, UR24, UR21, UPT ;  /* 0x000000151800728c */ /* 0x000fe2000bf05270 */
[----:B------:R1:W-:Y:S08]  /*1c20*/  UTMALDG.3D [UR8], [UR28], desc[UR26] ;  /* 0x00001a081c0075b4 */ /* 0x0003f00008011000 */
[----:B------:R-:W-:Y:S05]  /*1c30*/  BRA.U UP0, `(.L_x_31) ;  /* 0xfffffffd005c7547 */ /* 0x000fea000b83ffff */
.L_x_26:
[----:B-1----:R-:W-:Y:S01]  /*1c40*/  LEA R2, R14, UR4, 0x3 ;  /* 0x000000040e027c11 */ /* 0x002fe2000f8e18ff */
[----:B------:R-:W-:Y:S01]  /*1c50*/  NOP ;  /* 0x0000000000007918 */ /* 0x000fe20000000000 */
[----:B--2---:R-:W-:Y:S02]  /*1c60*/  SHF.L.U32 R3, R12, 0x1f, RZ ;  /* 0x0000001f0c037819 */ /* 0x004fe400000006ff */
[----:B------:R-:W-:Y:S02]  /*1c70*/  LEA R4, R14, UR4, 0x4 ;  /* 0x000000040e047c11 */ /* 0x000fe4000f8e20ff */
[----:B------:R-:W1:Y:S02]  /*1c80*/  SYNCS.PHASECHK.TRANS64.TRYWAIT P0, [R2+URZ+0x70], R3 ;  /* 0x00007003020075a7 */ /* 0x000e6400080011ff */
[----:B-1----:R-:W-:Y:S05]  /*1c90*/  @!P0 BRA `(.L_x_32) ;  /* 0x0000008c00f88947 */ /* 0x002fea0003800000 */
.L_x_130:
[----:B------:R-:W2:Y:S01]  /*1ca0*/  LDS.128 R4, [R4+0xe0] ;  /* 0x0000e00004047984 */ /* 0x000ea20000000c00 */
[----:B---3--:R-:W-:Y:S01]  /*1cb0*/  ISETP.GE.AND P0, PT, R72, 0x1, PT ;  /* 0x000000014800780c */ /* 0x008fe20003f06270 */
[----:B-1----:R-:W-:Y:S01]  /*1cc0*/  VIADD R2, R2, 0x80 ;  /* 0x0000008002027836 */ /* 0x002fe20000000000 */
[----:B------:R-:W-:Y:S01]  /*1cd0*/  @!PT LDS RZ, [RZ] ;  /* 0x00000000fffff984 */ /* 0x000fe20000000800 */
[----:B------:R-:W-:Y:S01]  /*1ce0*/  @!PT LDS RZ, [RZ] ;  /* 0x00000000fffff984 */ /* 0x000fe20000000800 */
[----:B------:R-:W-:Y:S01]  /*1cf0*/  @!PT LDS RZ, [RZ] ;  /* 0x00000000fffff984 */ /* 0x000fe20000000800 */
[----:B------:R-:W-:Y:S01]  /*1d00*/  @!PT LDS RZ, [RZ] ;  /* 0x00000000fffff984 */ /* 0x000fe20000000800 */
[----:B------:R1:W-:Y:S06]  /*1d10*/  MEMBAR.ALL.CTA ;  /* 0x0000000000007992 */ /* 0x0003ec0000008000 */
[----:B-1----:R-:W1:Y:S01]  /*1d20*/  FENCE.VIEW.ASYNC.S ;  /* 0x00000000000073c6 */ /* 0x002e620000000000 */
[----:B------:R-:W-:-:S04]  /*1d30*/  PRMT R2, RZ, 0x654, R2 ;  /* 0x00000654ff027816 */ /* 0x000fc80000000002 */
[----:B-1----:R1:W-:Y:S01]  /*1d40*/  SYNCS.ARRIVE.TRANS64.RED.A1T0 RZ, [R2+URZ], RZ ;  /* 0x000000ff02ff79a7 */ /* 0x0023e200081004ff */
[----:B--2---:R-:W-:-:S13]  /*1d50*/  LOP3.LUT P2, RZ, R6, 0x1, RZ, 0xc0, !PT ;  /* 0x0000000106ff7812 */ /* 0x004fda000784c0ff */
[----:B------:R-:W-:Y:S01]  /*1d60*/  @P2 SHF.R.U32.HI R3, RZ, 0x10, R5 ;  /* 0x00000010ff032819 */ /* 0x000fe20000011605 */
[----:B------:R-:W-:Y:S01]  /*1d70*/  VOTEU.ANY UP0, P2 ;  /* 0x0000000000ff7886 */ /* 0x000fe20001000100 */
[----:B------:R-:W-:Y:S02]  /*1d80*/  @P2 MOV R13, R4 ;  /* 0x00000004000d2202 */ /* 0x000fe40000000f00 */
[----:B------:R-:W-:Y:S02]  /*1d90*/  @P2 R2UR.BROADCAST UR8, R3 ;  /* 0x00000000030822ca */ /* 0x000fe400008e0000 */
[----:B------:R-:W-:-:S11]  /*1da0*/  @P2 LOP3.LUT R11, R5, 0xffff, RZ, 0xc0, !PT ;  /* 0x0000ffff050b2812 */ /* 0x000fd600078ec0ff */
[----:B------:R-:W-:Y:S01]  /*1db0*/  @UP0 UMOV UR36, UR8 ;  /* 0x0000000800240c82 */ /* 0x000fe20008000000 */
[----:B-1----:R-:W-:Y:S05]  /*1dc0*/  @!P0 BRA `(.L_x_33) ;  /* 0x0000000000b88947 */ /* 0x002fea0003800000 */
[----:B------:R-:W4:Y:S01]  /*1dd0*/  LDC.64 R4, c[0x0][0xb18] ;  /* 0x0002c600ff047b82 */ /* 0x000f220000000a00 */
[----:B------:R-:W-:-:S07]  /*1de0*/  ISETP.NE.AND P3, PT, R72, 0x1, PT ;  /* 0x000000014800780c */ /* 0x000fce0003f65270 */
[----:B------:R-:W1:Y:S08]  /*1df0*/  LDC.64 R6, c[0x0][0xb10] ;  /* 0x0002c400ff067b82 */ /* 0x000e700000000a00 */
[----:B------:R-:W2:Y:S08]  /*1e00*/  LDC R16, c[0x0][0xb20] ;  /* 0x0002c800ff107b82 */ /* 0x000eb00000000800 */
[----:B------:R-:W3:Y:S01]  /*1e10*/  LDC R18, c[0x0][0xb0c] ;  /* 0x0002c300ff127b82 */ /* 0x000ee20000000800 */
[----:B----4-:R-:W-:Y:S01]  /*1e20*/  IMAD.HI.U32 R17, R0, R5, RZ ;  /* 0x0000000500117227 */ /* 0x010fe200078e00ff */
[----:B------:R-:W-:-:S03]  /*1e30*/  ISETP.NE.AND P0, PT, R4, 0x1, PT ;  /* 0x000000010400780c */ /* 0x000fc60003f05270 */
[----:B------:R-:W-:-:S03]  /*1e40*/  IMAD.HI.U32 R5, R11, R5, RZ ;  /* 0x000000050b057227 */ /* 0x000fc600078e00ff */
[----:B------:R-:W4:Y:S01]  /*1e50*/  LDC.64 R2, c[0x0][0xb28] ;  /* 0x0002ca00ff027b82 */ /* 0x000f220000000a00 */
[----:B-1----:R-:W-:-:S04]  /*1e60*/  IMAD.HI.U32 R20, R9, R6, RZ ;  /* 0x0000000609147227 */ /* 0x002fc800078e00ff */
[----:B------:R-:W-:Y:S01]  /*1e70*/  IMAD.HI.U32 R22, R13, R6, RZ ;  /* 0x000000060d167227 */ /* 0x000fe200078e00ff */
[----:B------:R-:W-:Y:S02]  /*1e80*/  SHF.R.U32.HI R20, RZ, R7, R20 ;  /* 0x00000007ff147219 */ /* 0x000fe40000011614 */
[-C--:B--2---:R-:W-:Y:S02]  /*1e90*/  SHF.R.U32.HI R17, RZ, R16.reuse, R17 ;  /* 0x00000010ff117219 */ /* 0x084fe40000011611 */
[----:B------:R-:W-:Y:S02]  /*1ea0*/  SHF.R.U32.HI R16, RZ, R16, R5 ;  /* 0x00000010ff107219 */ /* 0x000fe40000011605 */
[----:B------:R-:W-:Y:S02]  /*1eb0*/  SEL R17, R0, R17, !P0 ;  /* 0x0000001100117207 */ /* 0x000fe40004000000 */
[----:B------:R-:W-:Y:S02]  /*1ec0*/  SHF.R.U32.HI R22, RZ, R7, R22 ;  /* 0x00000007ff167219 */ /* 0x000fe40000011616 */
[----:B---3--:R-:W-:-:S02]  /*1ed0*/  ISETP.NE.AND P1, PT, R18, 0x1, PT ;  /* 0x000000011200780c */ /* 0x008fc40003f25270 */
[----:B------:R-:W-:Y:S02]  /*1ee0*/  SEL R5, R11, R16, !P0 ;  /* 0x000000100b057207 */ /* 0x000fe40004000000 */
[----:B------:R-:W-:Y:S02]  /*1ef0*/  SEL R19, R9, R20, !P1 ;  /* 0x0000001409137207 */ /* 0x000fe40004800000 */
[----:B------:R-:W-:Y:S01]  /*1f00*/  SEL R7, R13, R22, !P1 ;  /* 0x000000160d077207 */ /* 0x000fe20004800000 */
[----:B----4-:R-:W-:-:S04]  /*1f10*/  IMAD.HI.U32 R20, R17, R2, RZ ;  /* 0x0000000211147227 */ /* 0x010fc800078e00ff */
[----:B------:R-:W-:Y:S01]  /*1f20*/  IMAD.HI.U32 R6, R19, R2, RZ ;  /* 0x0000000213067227 */ /* 0x000fe200078e00ff */
[----:B------:R-:W-:-:S04]  /*1f30*/  @P3 SHF.R.U32.HI R17, RZ, R3, R20 ;  /* 0x00000003ff113219 */ /* 0x000fc80000011614 */
        /* <DEDUP_REMOVED lines=8> */
[----:B------:R-:W-:-:S04]  /*1fc0*/  @!P0 IMAD.HI.U32 R16, R7, R2, RZ ;  /* 0x0000000207108227 */ /* 0x000fc800078e00ff */
[----:B------:R-:W-:Y:S01]  /*1fd0*/  IMAD.MOV R2, RZ, RZ, -R6 ;  /* 0x000000ffff027224 */ /* 0x000fe200078e0a06 */
[----:B------:R-:W-:-:S03]  /*1fe0*/  @!P0 SHF.R.U32.HI R16, RZ, R3, R16 ;  /* 0x00000003ff108219 */ /* 0x000fc60000011610 */
[----:B------:R-:W-:Y:S01]  /*1ff0*/  IMAD R2, R72, R2, R5 ;  /* 0x0000000248027224 */ /* 0x000fe200078e0205 */
[----:B------:R-:W-:Y:S02]  /*2000*/  @!P0 SEL R3, R7, R16, !P3 ;  /* 0x0000001007038207 */ /* 0x000fe40005800000 */
[----:B------:R-:W-:-:S03]  /*2010*/  IADD3 R16, PT, PT, -R5, RZ, RZ ;  /* 0x000000ff05107210 */ /* 0x000fc60007ffe1ff */
[--C-:B------:R-:W-:Y:S02]  /*2020*/  @!P0 IMAD.IADD R6, R6, 0x1, -R3.reuse ;  /* 0x0000000106068824 */ /* 0x100fe400078e0a03 */
[----:B------:R-:W-:Y:S01]  /*2030*/  @!P0 IMAD R3, R2, R19, R3 ;  /* 0x0000001302038224 */ /* 0x000fe200078e0203 */
[----:B------:R-:W-:Y:S01]  /*2040*/  IADD3 R2, PT, PT, -R7, RZ, RZ ;  /* 0x000000ff07027210 */ /* 0x000fe20007ffe1ff */
[----:B------:R-:W-:Y:S02]  /*2050*/  @!P0 IMAD R5, R72, R6, R7 ;  /* 0x0000000648058224 */ /* 0x000fe400078e0207 */
[----:B------:R-:W-:Y:S02]  /*2060*/  IMAD R11, R4, R16, R11 ;  /* 0x00000010040b7224 */ /* 0x000fe400078e020b */
[----:B------:R-:W-:Y:S02]  /*2070*/  @!P0 IMAD.MOV.U32 R7, RZ, RZ, R3 ;  /* 0x000000ffff078224 */ /* 0x000fe400078e0003 */
[----:B------:R-:W-:-:S02]  /*2080*/  IMAD R2, R18, R2, R13 ;  /* 0x0000000212027224 */ /* 0x000fc400078e020d */
[----:B------:R-:W-:Y:S02]  /*2090*/  IMAD R11, R5, R4, R11 ;  /* 0x00000004050b7224 */ /* 0x000fe400078e020b */
[----:B------:R-:W-:Y:S02]  /*20a0*/  IMAD R13, R7, R18, R2 ;  /* 0x00000012070d7224 */ /* 0x000fe400078e0202 */
.L_x_33:
[----:B------:R-:W1:Y:S02]  /*20b0*/  LDCU UR8, c[0x0][0xb30] ;  /* 0x00016600ff0877ac */ /* 0x000e640008000800 */
[----:B-1----:R-:W-:-:S09]  /*20c0*/  UISETP.NE.AND UP0, UPT, UR8, 0x1, UPT ;  /* 0x000000010800788c */ /* 0x002fd2000bf05270 */
[----:B------:R-:W-:Y:S05]  /*20d0*/  BRA.U UP0, `(.L_x_34) ;  /* 0x0000000100407547 */ /* 0x000fea000b800000 */
[----:B------:R-:W1:Y:S08]  /*20e0*/  LDC.64 R4, c[0x0][0xb10] ;  /* 0x0002c400ff047b82 */ /* 0x000e700000000a00 */
[----:B------:R-:W2:Y:S08]  /*20f0*/  LDC.64 R2, c[0x0][0xb18] ;  /* 0x0002c600ff027b82 */ /* 0x000eb00000000a00 */
[----:B------:R-:W3:Y:S08]  /*2100*/  LDC R6, c[0x0][0xb20] ;  /* 0x0002c800ff067b82 */ /* 0x000ef00000000800 */
[----:B------:R-:W4:Y:S01]  /*2110*/  LDC R16, c[0x0][0xb0c] ;  /* 0x0002c300ff107b82 */ /* 0x000f220000000800 */
[----:B-1----:R-:W-:-:S05]  /*2120*/  IMAD.HI.U32 R4, R13, R4, RZ ;  /* 0x000000040d047227 */ /* 0x002fca00078e00ff */
[----:B------:R-:W-:Y:S01]  /*2130*/  SHF.R.U32.HI R4, RZ, R5, R4 ;  /* 0x00000005ff047219 */ /* 0x000fe20000011604 */
[----:B--2---:R-:W-:Y:S01]  /*2140*/  IMAD.HI.U32 R3, R11, R3, RZ ;  /* 0x000000030b037227 */ /* 0x004fe200078e00ff */
[----:B------:R-:W-:-:S04]  /*2150*/  ISETP.NE.AND P0, PT, R2, 0x1, PT ;  /* 0x000000010200780c */ /* 0x000fc80003f05270 */
[----:B---3--:R-:W-:-:S04]  /*2160*/  SHF.R.U32.HI R6, RZ, R6, R3 ;  /* 0x00000006ff067219 */ /* 0x008fc80000011603 */
[----:B------:R-:W-:Y:S02]  /*2170*/  SEL R3, R11, R6, !P0 ;  /* 0x000000060b037207 */ /* 0x000fe40004000000 */
[----:B----4-:R-:W-:-:S04]  /*2180*/  ISETP.NE.AND P1, PT, R16, 0x1, PT ;  /* 0x000000011000780c */ /* 0x010fc80003f25270 */
[----:B------:R-:W-:-:S05]  /*2190*/  SEL R4, R13, R4, !P1 ;  /* 0x000000040d047207 */ /* 0x000fca0004800000 */
[----:B------:R-:W-:Y:S02]  /*21a0*/  IMAD.IADD R5, R3, 0x1, -R4 ;  /* 0x0000000103057824 */ /* 0x000fe400078e0a04 */
[----:B------:R-:W-:Y:S02]  /*21b0*/  IMAD.IADD R3, R4, 0x1, -R3 ;  /* 0x0000000104037824 */ /* 0x000fe400078e0a03 */
[----:B------:R-:W-:Y:S02]  /*21c0*/  IMAD R13, R5, R16, R13 ;  /* 0x00000010050d7224 */ /* 0x000fe400078e020d */
[----:B------:R-:W-:-:S07]  /*21d0*/  IMAD R11, R3, R2, R11 ;  /* 0x00000002030b7224 */ /* 0x000fce00078e020b */
.L_x_34:
[----:B------:R-:W-:Y:S01]  /*21e0*/  VIADD R14, R14, 0x1 ;  /* 0x000000010e0e7836 */ /* 0x000fe20000000000 */
[----:B------:R-:W-:Y:S01]  /*21f0*/  PLOP3.LUT P1, PT, PT, PT, PT, 0x80, 0x8 ;  /* 0x000000000008781c */ /* 0x000fe20003f2f070 */
[----:B------:R-:W-:Y:S02]  /*2200*/  IMAD.IADD R21, R13, 0x1, R156 ;  /* 0x000000010d157824 */ /* 0x000fe400078e029c */
[----:B------:R-:W-:Y:S01]  /*2210*/  IMAD.IADD R20, R11, 0x1, R154 ;  /* 0x000000010b147824 */ /* 0x000fe200078e029a */
[----:B------:R-:W-:-:S04]  /*2220*/  ISETP.NE.AND P0, PT, R14, 0x2, PT ;  /* 0x000000020e00780c */ /* 0x000fc80003f05270 */
[----:B------:R-:W-:Y:S02]  /*2230*/  SEL R3, RZ, 0x1, P0 ;  /* 0x00000001ff037807 */ /* 0x000fe40000000000 */
[----:B------:R-:W-:Y:S02]  /*2240*/  SEL R14, R14, RZ, P0 ;  /* 0x000000ff0e0e7207 */ /* 0x000fe40000000000 */
[----:B------:R-:W-:Y:S01]  /*2250*/  LOP3.LUT R12, R12, R3, RZ, 0x3c, !PT ;  /* 0x000000030c0c7212 */ /* 0x000fe200078e3cff */
[----:B------:R-:W-:Y:S06]  /*2260*/  @P2 BRA `(.L_x_35) ;  /* 0xfffffff000982947 */ /* 0x000fec000383ffff */
[----:B------:R-:W-:Y:S01]  /*2270*/  UIADD3 UR5, UPT, UPT, UR4, 0x10, URZ ;  /* 0x0000001004057890 */ /* 0x000fe2000fffe0ff */
[----:B------:R-:W-:-:S03]  /*2280*/  SHF.L.U32 R3, R15, 0x1f, RZ ;  /* 0x0000001f0f037819 */ /* 0x000fc600000006ff */
[----:B------:R-:W-:-:S09]  /*2290*/  ULEA UR4, UR6, UR5, 0x3 ;  /* 0x0000000506047291 */ /* 0x000fd2000f8e18ff */
[----:B------:R-:W1:Y:S02]  /*22a0*/  SYNCS.PHASECHK.TRANS64.TRYWAIT P0, [UR4], R3 ;  /* 0x00000003ff0075a7 */ /* 0x000e640008001104 */
[----:B-1----:R-:W-:Y:S05]  /*22b0*/  @!P0 BRA `(.L_x_36) ;  /* 0x0000008800848947 */ /* 0x002fea0003800000 */
.L_x_132:
[----:B------:R-:W-:-:S04]  /*22c0*/  UIADD3 UR6, UPT, UPT, UR6, 0x1, URZ ;  /* 0x0000000106067890 */ /* 0x000fc8000fffe0ff */
[----:B------:R-:W-:-:S04]  /*22d0*/  UISETP.NE.AND UP0, UPT, UR6, 0x2, UPT ;  /* 0x000000020600788c */ /* 0x000fc8000bf05270 */
[----:B------:R-:W-:Y:S02]  /*22e0*/  USEL UR4, URZ, 0x1, UP0 ;  /* 0x00000001ff047887 */ /* 0x000fe40008000000 */
[----:B------:R-:W-:-:S04]  /*22f0*/  USEL UR6, UR6, URZ, UP0 ;  /* 0x000000ff06067287 */ /* 0x000fc80008000000 */
[----:B------:R-:W-:Y:S01]  /*2300*/  ULEA UR6, UR6, UR5, 0x3 ;  /* 0x0000000506067291 */ /* 0x000fe2000f8e18ff */
[----:B-1----:R-:W-:-:S04]  /*2310*/  LOP3.LUT R3, R15, UR4, RZ, 0x3c, !PT ;  /* 0x000000040f037c12 */ /* 0x002fc8000f8e3cff */
[----:B------:R-:W-:Y:S01]  /*2320*/  SHF.L.U32 R3, R3, 0x1f, RZ ;  /* 0x0000001f03037819 */ /* 0x000fe200000006ff */
[----:B----4-:R-:W-:-:S07]  /*2330*/  IMAD.U32 R0, RZ, RZ, UR6 ;  /* 0x00000006ff007e24 */ /* 0x010fce000f8e00ff */
.L_x_37:
[----:B-1----:R1:W2:Y:S02]  /*2340*/  SYNCS.PHASECHK.TRANS64.TRYWAIT P0, [R0+URZ], R3 ;  /* 0x00000003000075a7 */ /* 0x0022a400080011ff */
[----:B--2---:R-:W-:Y:S05]  /*2350*/  @!P0 NANOSLEEP.SYNCS 0x989680 ;  /* 0x009896800000895d */ /* 0x004fea0003900000 */
[----:B------:R-:W2:Y:S02]  /*2360*/  @!P0 SYNCS.PHASECHK.TRANS64 P0, [R0+URZ], R3 ;  /* 0x00000003000085a7 */ /* 0x000ea400080010ff */
[----:B--2---:R-:W-:Y:S05]  /*2370*/  @P0 EXIT ;  /* 0x000000000000094d */ /* 0x004fea0003800000 */
[----:B------:R-:W-:Y:S05]  /*2380*/  BRA `(.L_x_37) ;  /* 0xfffffffc00ec7947 */ /* 0x000fea000383ffff */
.L_x_17:
[----:B------:R-:W-:-:S04]  /*2390*/  UISETP.NE.AND UP1, UPT, UR37, URZ, UPT ;  /* 0x000000ff2500728c */ /* 0x000fc8000bf25270 */
[----:B------:R-:W-:-:S09]  /*23a0*/  UISETP.NE.OR UP1, UPT, UR8, 0x1, UP1 ;  /* 0x000000010800788c */ /* 0x000fd20008f25670 */
[----:B------:R-:W-:Y:S05]  /*23b0*/  BRA.U UP1, `(.L_x_38) ;  /* 0x0000000501487547 */ /* 0x000fea000b800000 */
[----:B------:R-:W-:Y:S01]  /*23c0*/  ISETP.NE.AND P2, PT, R2, RZ, PT ;  /* 0x000000ff0200720c */ /* 0x000fe20003f45270 */
[----:B------:R-:W-:Y:S01]  /*23d0*/  IMAD.MOV.U32 R12, RZ, RZ, 0x1 ;  /* 0x00000001ff0c7424 */ /* 0x000fe200078e00ff */
[----:B------:R-:W-:Y:S02]  /*23e0*/  CS2R R10, SRZ ;  /* 0x00000000000a7805 */ /* 0x000fe4000001ff00 */
[----:B------:R-:W-:Y:S01]  /*23f0*/  CS2R R8, SRZ ;  /* 0x0000000000087805 */ /* 0x000fe2000001ff00 */
[----:B------:R-:W-:Y:S01]  /*2400*/  UMOV UR4, 0x400 ;  /* 0x0000040000047882 */ /* 0x000fe20000000000 */
[----:B------:R-:W-:Y:S01]  /*2410*/  UMOV UR6, URZ ;  /* 0x000000ff00067c82 */ /* 0x000fe20008000000 */
[----:B------:R-:W-:-:S12]  /*2420*/  ULEA UR37, UR37, UR4, 0x18 ;  /* 0x0000000425257291 */ /* 0x000fd8000f8ec0ff */
.L_x_42:
[----:B------:R-:W-:Y:S02]  /*2430*/  LEA R0, R8, UR37, 0x3 ;  /* 0x0000002508007c11 */ /* 0x000fe4000f8e18ff */
[----:B------:R-:W-:-:S03]  /*2440*/  SHF.L.U32 R5, R9, 0x1f, RZ ;  /* 0x0000001f09057819 */ /* 0x000fc600000006ff */
[----:B------:R-:W-:Y:S01]  /*2450*/  VIADD R4, R0, 0xc0 ;  /* 0x000000c000047836 */ /* 0x000fe20000000000 */
[----:B------:R-:W1:Y:S02]  /*2460*/  SYNCS.PHASECHK.TRANS64.TRYWAIT P0, [R0+URZ+0xb0], R5 ;  /* 0x0000b005000075a7 */ /* 0x000e6400080011ff */
[----:B-1----:R-:W-:Y:S05]  /*2470*/  @!P0 BRA `(.L_x_39) ;  /* 0x00000088002c8947 */ /* 0x002fea0003800000 */
.L_x_133:
[----:B------:R-:W-:Y:S01]  /*2480*/  ULEA UR5, UR6, UR37, 0x3 ;  /* 0x0000002506057291 */ /* 0x000fe2000f8e18ff */
[----:B------:R-:W-:Y:S02]  /*2490*/  PRMT R4, RZ, 0x654, R4 ;  /* 0x00000654ff047816 */ /* 0x000fe40000000004 */
[----:B-1----:R-:W-:Y:S01]  /*24a0*/  SHF.L.U32 R5, R12, 0x1f, RZ ;  /* 0x0000001f0c057819 */ /* 0x002fe200000006ff */
[----:B------:R-:W-:Y:S01]  /*24b0*/  UIADD3 UR4, UPT, UPT, UR5, 0x70, URZ ;  /* 0x0000007005047890 */ /* 0x000fe2000fffe0ff */
[----:B------:R1:W-:Y:S05]  /*24c0*/  SYNCS.ARRIVE.TRANS64.RED.A1T0 RZ, [R4+URZ], RZ ;  /* 0x000000ff04ff79a7 */ /* 0x0003ea00081004ff */
[----:B------:R-:W-:Y:S01]  /*24d0*/  IMAD.U32 R7, RZ, RZ, UR4 ;  /* 0x00000004ff077e24 */ /* 0x000fe2000f8e00ff */
[----:B------:R-:W2:Y:S04]  /*24e0*/  SYNCS.PHASECHK.TRANS64.TRYWAIT P0, [UR5+0x80], R5 ;  /* 0x00008005ff0075a7 */ /* 0x000ea80008001105 */
[----:B------:R-:W-:Y:S01]  /*24f0*/  PRMT R6, R2, 0x654, R7 ;  /* 0x0000065402067816 */ /* 0x000fe20000000007 */
[----:B-1----:R-:W-:Y:S01]  /*2500*/  @!P2 IMAD.MOV.U32 R4, RZ, RZ, 0x10 ;  /* 0x00000010ff04a424 */ /* 0x002fe200078e00ff */
[----:B--2---:R-:W-:Y:S06]  /*2510*/  @!P0 BRA `(.L_x_40) ;  /* 0x0000008800188947 */ /* 0x004fec0003800000 */
.L_x_135:
[----:B------:R-:W-:Y:S01]  /*2520*/  ULEA UR4, UR6, UR37, 0x4 ;  /* 0x0000002506047291 */ /* 0x000fe2000f8e20ff */
[----:B------:R-:W-:Y:S01]  /*2530*/  SEL R3, R6, R3, !P2 ;  /* 0x0000000306037207 */ /* 0x000fe20005000000 */
[----:B------:R-:W-:Y:S01]  /*2540*/  UIADD3 UR5, UPT, UPT, UR5, 0x70, URZ ;  /* 0x0000007005057890 */ /* 0x000fe2000fffe0ff */
[----:B-1----:R-:W-:Y:S01]  /*2550*/  LEA R0, R11, UR37, 0x3 ;  /* 0x000000250b007c11 */ /* 0x002fe2000f8e18ff */
[----:B------:R-:W-:Y:S01]  /*2560*/  UIADD3 UR4, UPT, UPT, UR4, 0xe0, URZ ;  /* 0x000000e004047890 */ /* 0x000fe2000fffe0ff */
[----:B------:R-:W-:Y:S01]  /*2570*/  SHF.L.U32 R5, R10, 0x1f, RZ ;  /* 0x0000001f0a057819 */ /* 0x000fe200000006ff */
[----:B------:R1:W-:Y:S01]  /*2580*/  @!P2 SYNCS.ARRIVE.TRANS64.RED RZ, [R3+URZ], R4 ;  /* 0x0000000403ffa9a7 */ /* 0x0003e200080004ff */
[----:B------:R-:W-:Y:S01]  /*2590*/  UIADD3 UR6, UPT, UPT, UR6, 0x1, URZ ;  /* 0x0000000106067890 */ /* 0x000fe2000fffe0ff */
[----:B------:R-:W-:-:S03]  /*25a0*/  VIADD R8, R8, 0x1 ;  /* 0x0000000108087836 */ /* 0x000fc60000000000 */
[----:B------:R-:W-:Y:S02]  /*25b0*/  UISETP.NE.AND UP0, UPT, UR6, 0x2, UPT ;  /* 0x000000020600788c */ /* 0x000fe4000bf05270 */
[----:B------:R-:W-:Y:S06]  /*25c0*/  UGETNEXTWORKID.BROADCAST [UR4], [UR5] ;  /* 0x00000000040073ca */ /* 0x000fec0008000100 */
[----:B------:R-:W-:Y:S01]  /*25d0*/  USEL UR4, URZ, 0x1, UP0 ;  /* 0x00000001ff047887 */ /* 0x000fe20008000000 */
[----:B------:R-:W-:Y:S01]  /*25e0*/  ISETP.NE.AND P0, PT, R8, 0x2, PT ;  /* 0x000000020800780c */ /* 0x000fe20003f05270 */
[----:B------:R-:W-:Y:S01]  /*25f0*/  USEL UR6, UR6, URZ, UP0 ;  /* 0x000000ff06067287 */ /* 0x000fe20008000000 */
[----:B------:R-:W2:Y:S03]  /*2600*/  SYNCS.PHASECHK.TRANS64.TRYWAIT P1, [R0+URZ+0x70], R5 ;  /* 0x00007005000075a7 */ /* 0x000ea600080211ff */
[----:B------:R-:W-:Y:S01]  /*2610*/  LOP3.LUT R12, R12, UR4, RZ, 0x3c, !PT ;  /* 0x000000040c0c7c12 */ /* 0x000fe2000f8e3cff */
[----:B-12---:R-:W-:Y:S07]  /*2620*/  @!P1 BRA `(.L_x_41) ;  /* 0x0000008400ec9947 */ /* 0x006fee0003800000 */
.L_x_136:
[C---:B------:R-:W-:Y:S01]  /*2630*/  LEA R4, R11.reuse, UR37, 0x4 ;  /* 0x000000250b047c11 */ /* 0x040fe2000f8e20ff */
[----:B-1----:R-:W-:Y:S01]  /*2640*/  VIADD R0, R0, 0x80 ;  /* 0x0000008000007836 */ /* 0x002fe20000000000 */
[----:B------:R-:W-:Y:S01]  /*2650*/  SEL R8, R8, RZ, P0 ;  /* 0x000000ff08087207 */ /* 0x000fe20000000000 */
[----:B------:R-:W-:-:S03]  /*2660*/  VIADD R11, R11, 0x1 ;  /* 0x000000010b0b7836 */ /* 0x000fc60000000000 */
[----:B------:R-:W1:Y:S01]  /*2670*/  LDS.128 R4, [R4+0xe0] ;  /* 0x0000e00004047984 */ /* 0x000e620000000c00 */
[----:B------:R-:W-:Y:S02]  /*2680*/  PRMT R0, RZ, 0x654, R0 ;  /* 0x00000654ff007816 */ /* 0x000fe40000000000 */
[C---:B------:R-:W-:Y:S01]  /*2690*/  ISETP.NE.AND P1, PT, R11.reuse, 0x2, PT ;  /* 0x000000020b00780c */ /* 0x040fe20003f25270 */
[----:B------:R-:W-:Y:S01]  /*26a0*/  @!PT LDS RZ, [RZ] ;  /* 0x00000000fffff984 */ /* 0x000fe20000000800 */
[----:B------:R-:W-:Y:S01]  /*26b0*/  @!PT LDS RZ, [RZ] ;  /* 0x00000000fffff984 */ /* 0x000fe20000000800 */
[----:B------:R-:W-:Y:S01]  /*26c0*/  @!PT LDS RZ, [RZ] ;  /* 0x00000000fffff984 */ /* 0x000fe20000000800 */
[----:B------:R-:W-:Y:S01]  /*26d0*/  @!PT LDS RZ, [RZ] ;  /* 0x00000000fffff984 */ /* 0x000fe20000000800 */
[----:B------:R2:W-:Y:S06]  /*26e0*/  MEMBAR.ALL.CTA ;  /* 0x0000000000007992 */ /* 0x0005ec0000008000 */
[----:B--2---:R-:W2:Y:S01]  /*26f0*/  FENCE.VIEW.ASYNC.S ;  /* 0x00000000000073c6 */ /* 0x004ea20000000000 */
[----:B------:R-:W-:Y:S01]  /*2700*/  SEL R11, R11, RZ, P1 ;  /* 0x000000ff0b0b7207 */ /* 0x000fe20000800000 */
[----:B--2---:R2:W-:Y:S01]  /*2710*/  SYNCS.ARRIVE.TRANS64.RED.A1T0 RZ, [R0+URZ], RZ ;  /* 0x000000ff00ff79a7 */ /* 0x0045e200081004ff */
[----:B-1----:R-:W-:-:S02]  /*2720*/  LOP3.LUT P3, RZ, R6, 0x1, RZ, 0xc0, !PT ;  /* 0x0000000106ff7812 */ /* 0x002fc4000786c0ff */
[----:B------:R-:W-:-:S04]  /*2730*/  SEL R5, RZ, 0x1, P1 ;  /* 0x00000001ff057807 */ /* 0x000fc80000800000 */
[----:B------:R-:W-:Y:S02]  /*2740*/  LOP3.LUT R10, R10, R5, RZ, 0x3c, !PT ;  /* 0x000000050a0a7212 */ /* 0x000fe400078e3cff */
[----:B--2---:R-:W-:-:S04]  /*2750*/  SEL R0, RZ, 0x1, P0 ;  /* 0x00000001ff007807 */ /* 0x004fc80000000000 */
[----:B------:R-:W-:Y:S01]  /*2760*/  LOP3.LUT R9, R9, R0, RZ, 0x3c, !PT ;  /* 0x0000000009097212 */ /* 0x000fe200078e3cff */
[----:B------:R-:W-:Y:S06]  /*2770*/  @P3 BRA `(.L_x_42) ;  /* 0xfffffffc002c3947 */ /* 0x000fec000383ffff */
[----:B------:R-:W-:Y:S01]  /*2780*/  ULEA UR5, UR6, UR37, 0x3 ;  /* 0x0000002506057291 */ /* 0x000fe2000f8e18ff */
[----:B------:R-:W-:-:S08]  /*2790*/  SHF.L.U32 R3, R12, 0x1f, RZ ;  /* 0x0000001f0c037819 */ /* 0x000fd000000006ff */
[----:B------:R-:W1:Y:S02]  /*27a0*/  SYNCS.PHASECHK.TRANS64 P0, [UR5+0x80], R3 ;  /* 0x00008003ff0075a7 */ /* 0x000e640008001005 */
[----:B-1----:R-:W-:Y:S05]  /*27b0*/  @P0 BRA `(.L_x_43) ;  /* 0x0000000000080947 */ /* 0x002fea0003800000 */
[----:B------:R-:W1:Y:S02]  /*27c0*/  SYNCS.PHASECHK.TRANS64.TRYWAIT P0, [UR5+0x80], R3 ;  /* 0x00008003ff0075a7 */ /* 0x000e640008001105 */
[----:B-1----:R-:W-:Y:S05]  /*27d0*/  @!P0 BRA `(.L_x_44) ;  /* 0x0000008400948947 */ /* 0x002fea0003800000 */
.L_x_43:
[----:B------:R-:W-:-:S04]  /*27e0*/  UIADD3 UR4, UPT, UPT, UR6, 0x1, URZ ;  /* 0x0000000106047890 */ /* 0x000fc8000fffe0ff */
[----:B------:R-:W-:-:S04]  /*27f0*/  UISETP.NE.AND UP0, UPT, UR4, 0x2, UPT ;  /* 0x000000020400788c */ /* 0x000fc8000bf05270 */
[----:B------:R-:W-:Y:S02]  /*2800*/  USEL UR7, URZ, 0x1, UP0 ;  /* 0x00000001ff077887 */ /* 0x000fe40008000000 */
[----:B------:R-:W-:-:S04]  /*2810*/  USEL UR4, UR4, URZ, UP0 ;  /* 0x000000ff04047287 */ /* 0x000fc80008000000 */
[----:B------:R-:W-:Y:S01]  /*2820*/  ULEA UR4, UR4, UR37, 0x3 ;  /* 0x0000002504047291 */ /* 0x000fe2000f8e18ff */
[----:B-1----:R-:W-:-:S04]  /*2830*/  LOP3.LUT R3, R12, UR7, RZ, 0x3c, !PT ;  /* 0x000000070c037c12 */ /* 0x002fc8000f8e3cff */
[----:B------:R-:W-:-:S04]  /*2840*/  SHF.L.U32 R0, R3, 0x1f, RZ ;  /* 0x0000001f03007819 */ /* 0x000fc800000006ff */
[----:B------:R-:W1:Y:S02]  /*2850*/  SYNCS.PHASECHK.TRANS64 P0, [UR4+0x80], R0 ;  /* 0x00008000ff0075a7 */ /* 0x000e640008001004 */
[----:B-1----:R-:W-:Y:S05]  /*2860*/  @P0 EXIT ;  /* 0x000000000000094d */ /* 0x002fea0003800000 */
[----:B------:R-:W-:Y:S02]  /*2870*/  SHF.L.U32 R3, R3, 0x1f, RZ ;  /* 0x0000001f03037819 */ /* 0x000fe400000006ff */
[----:B------:R-:W-:-:S07]  /*2880*/  MOV R0, UR4 ;  /* 0x0000000400007c02 */ /* 0x000fce0008000f00 */
.L_x_45:
[----:B-1----:R1:W2:Y:S02]  /*2890*/  SYNCS.PHASECHK.TRANS64.TRYWAIT P0, [R0+URZ+0x80], R3 ;  /* 0x00008003000075a7 */ /* 0x0022a400080011ff */
[----:B--2---:R-:W-:Y:S05]  /*28a0*/  @!P0 NANOSLEEP.SYNCS 0x989680 ;  /* 0x009896800000895d */ /* 0x004fea0003900000 */
[----:B------:R-:W2:Y:S02]  /*28b0*/  @!P0 SYNCS.PHASECHK.TRANS64 P0, [R0+URZ+0x80], R3 ;  /* 0x00008003000085a7 */ /* 0x000ea400080010ff */
[----:B--2---:R-:W-:Y:S05]  /*28c0*/  @P0 EXIT ;  /* 0x000000000000094d */ /* 0x004fea0003800000 */
[----:B------:R-:W-:Y:S05]  /*28d0*/  BRA `(.L_x_45) ;  /* 0xfffffffc00ec7947 */ /* 0x000fea000383ffff */
.L_x_38:
[----:B------:R-:W-:-:S09]  /*28e0*/  UISETP.NE.AND UP1, UPT, UR8, URZ, UPT ;  /* 0x000000ff0800728c */ /* 0x000fd2000bf25270 */
[----:B------:R-:W-:Y:S05]  /*28f0*/  BRA.U UP1, `(.L_x_46) ;  /* 0x0000000d016c7547 */ /* 0x000fea000b800000 */
[----:B------:R-:W-:Y:S01]  /*2900*/  UMOV UR4, 0x40 ;  /* 0x0000004000047882 */ /* 0x000fe20000000000 */
[----:B------:R-:W-:Y:S01]  /*2910*/  NOP ;  /* 0x0000000000007918 */ /* 0x000fe20000000000 */
[----:B------:R-:W-:Y:S01]  /*2920*/  ULEA UR4, UR37, UR4, 0x18 ;  /* 0x0000000425047291 */ /* 0x000fe2000f8ec0ff */
[----:B------:R-:W-:Y:S02]  /*2930*/  UMOV UR5, 0x400 ;  /* 0x0000040000057882 */ /* 0x000fe40000000000 */
[----:B------:R-:W-:-:S06]  /*2940*/  ULEA UR37, UR37, UR5, 0x18 ;  /* 0x0000000525257291 */ /* 0x000fcc000f8ec0ff */
[----:B------:R-:W1:Y:S02]  /*2950*/  LDS.U8 R0, [UR4+0x1c] ;  /* 0x00001c04ff007984 */ /* 0x000e640008000000 */
[----:B-1----:R-:W-:-:S13]  /*2960*/  ISETP.NE.AND P0, PT, R0, RZ, PT ;  /* 0x000000ff0000720c */ /* 0x002fda0003f05270 */
[----:B------:R-:W-:Y:S05]  /*2970*/  @P0 BRA `(.L_x_47) ;  /* 0x0000000000580947 */ /* 0x000fea0003800000 */
[----:B------:R-:W-:-:S13]  /*2980*/  ELECT P0, URZ, PT ;  /* 0x0000000000ff782f */ /* 0x000fda0003800000 */
[----:B------:R-:W-:Y:S05]  /*2990*/  @!P0 BRA `(.L_x_48) ;  /* 0x0000000000608947 */ /* 0x000fea0003800000 */
[----:B------:R-:W-:Y:S01]  /*29a0*/  UMOV UR5, 0x10 ;  /* 0x0000001000057882 */ /* 0x000fe20000000000 */
[----:B------:R-:W-:Y:S01]  /*29b0*/  HFMA2 R0, -RZ, RZ, 0, 5.9604644775390625e-08 ;  /* 0x00000001ff007431 */ /* 0x000fe200000001ff */
[----:B------:R-:W-:-:S03]  /*29c0*/  MOV R2, 0xffff ;  /* 0x0000ffff00027802 */ /* 0x000fc60000000f00 */
[----:B------:R-:W-:Y:S04]  /*29d0*/  DEPBAR.LE SB1, 0x36 ;  /* 0x00009d800000791a */ /* 0x000fe80000000000 */
[----:B------:R-:W1:Y:S02]  /*29e0*/  UTCATOMSWS.FIND_AND_SET.ALIGN UP0, UR5, UR5 ;  /* 0x00000005000575e3 */ /* 0x000e640008000800 */
[----:B-1----:R-:W-:Y:S01]  /*29f0*/  MOV R3, UR5 ;  /* 0x0000000500037c02 */ /* 0x002fe20008000f00 */
[----:B------:R-:W-:Y:S06]  /*2a00*/  BRA.U UP0, `(.L_x_49) ;  /* 0x0000000100187547 */ /* 0x000fec000b800000 */
.L_x_50:
[----:B------:R-:W-:Y:S05]  /*2a10*/  NANOSLEEP 0x64 ;  /* 0x000000640000795d */ /* 0x000fea0003800000 */
[----:B------:R-:W-:-:S05]  /*2a20*/  UMOV UR5, 0x10 ;  /* 0x0000001000057882 */ /* 0x000fca0000000000 */
[----:B------:R-:W-:Y:S04]  /*2a30*/  DEPBAR.LE SB1, 0x36 ;  /* 0x00009d800000791a */ /* 0x000fe80000000000 */
[----:B------:R-:W1:Y:S02]  /*2a40*/  UTCATOMSWS.FIND_AND_SET.ALIGN UP0, UR5, UR5 ;  /* 0x00000005000575e3 */ /* 0x000e640008000800 */
[----:B-1----:R-:W-:Y:S01]  /*2a50*/  MOV R3, UR5 ;  /* 0x0000000500037c02 */ /* 0x002fe20008000f00 */
[----:B------:R-:W-:Y:S05]  /*2a60*/  BRA.U !UP0, `(.L_x_50) ;  /* 0xfffffffd08e87547 */ /* 0x000fea000b83ffff */
.L_x_49:
[-C--:B------:R-:W-:Y:S02]  /*2a70*/  SHF.L.U32 R2, R2, R3.reuse, RZ ;  /* 0x0000000302027219 */ /* 0x080fe400000006ff */
[----:B------:R-:W-:Y:S01]  /*2a80*/  SHF.L.U32 R0, R0, R3, RZ ;  /* 0x0000000300007219 */ /* 0x000fe200000006ff */
[----:B------:R-:W-:Y:S02]  /*2a90*/  IMAD.SHL.U32 R3, R3, 0x20, RZ ;  /* 0x0000002003037824 */ /* 0x000fe400078e00ff */
[----:B------:R1:W-:Y:S04]  /*2aa0*/  ATOMS.OR RZ, [UR4+0x14], R2 ;  /* 0x00001402ffff798c */ /* 0x0003e8000b000004 */
[----:B------:R1:W-:Y:S04]  /*2ab0*/  ATOMS.OR RZ, [UR4+0x18], R0 ;  /* 0x00001800ffff798c */ /* 0x0003e8000b000004 */
[----:B------:R1:W-:Y:S01]  /*2ac0*/  STS [UR37+0x100], R3 ;  /* 0x00010003ff007988 */ /* 0x0003e20008000825 */
[----:B------:R-:W-:Y:S05]  /*2ad0*/  BRA `(.L_x_48) ;  /* 0x0000000000107947 */ /* 0x000fea0003800000 */
.L_x_47:
[----:B------:R-:W-:Y:S02]  /*2ae0*/  MOV R0, 0xffffffff ;  /* 0xffffffff00007802 */ /* 0x000fe40000000f00 */
[----:B------:R-:W-:-:S03]  /*2af0*/  MOV R2, 0x2b20 ;  /* 0x00002b2000027802 */ /* 0x000fc60000000f00 */
[----:B------:R1:W-:Y:S04]  /*2b00*/  STS [UR37+0x100], R0 ;  /* 0x00010000ff007988 */ /* 0x0003e80008000825 */
[----:B-1-3-5:R-:W-:Y:S05]  /*2b10*/  CALL.REL.NOINC `($__internal_1_$__cuda_sm10x_tcgen05_guardrail_trap_phase_invalid_during_alloc) ;  /* 0x0000008800ac7944 */ /* 0x02afea0003c00000 */
.L_x_48:
[----:B------:R-:W-:Y:S05]  /*2b20*/  WARPSYNC.ALL ;  /* 0x0000000000007948 */ /* 0x000fea0003800000 */
[----:B------:R-:W2:Y:S01]  /*2b30*/  S2UR UR5, SR_CgaCtaId ;  /* 0x00000000000579c3 */ /* 0x000ea20000008800 */
[----:B------:R-:W-:Y:S01]  /*2b40*/  UMOV UR4, 0x400 ;  /* 0x0000040000047882 */ /* 0x000fe20000000000 */
[----:B------:R-:W-:-:S06]  /*2b50*/  NOP ;  /* 0x0000000000007918 */ /* 0x000fcc0000000000 */
[----:B------:R-:W-:Y:S06]  /*2b60*/  BAR.ARV 0x6, 0xa0 ;  /* 0x0182800000007b1d */ /* 0x000fec0000002000 */
[----:B------:R-:W4:Y:S01]  /*2b70*/  LDCU UR7, c[0x0][0x38c] ;  /* 0x00007180ff0777ac */ /* 0x000f220008000800 */
[----:B------:R-:W-:Y:S01]  /*2b80*/  IMAD.MOV.U32 R11, RZ, RZ, 0x1 ;  /* 0x00000001ff0b7424 */ /* 0x000fe200078e00ff */
[----:B------:R-:W-:Y:S01]  /*2b90*/  CS2R R8, SRZ ;  /* 0x0000000000087805 */ /* 0x000fe2000001ff00 */
[----:B------:R-:W-:Y:S01]  /*2ba0*/  IMAD.MOV.U32 R10, RZ, RZ, RZ ;  /* 0x000000ffff0a7224 */ /* 0x000fe200078e00ff */
[----:B------:R-:W3:Y:S01]  /*2bb0*/  LDCU UR6, c[0x0][0x38c] ;  /* 0x00007180ff0677ac */ /* 0x000ee20008000800 */
[----:B------:R-:W-:Y:S01]  /*2bc0*/  UMOV UR15, URZ ;  /* 0x000000ff000f7c82 */ /* 0x000fe20008000000 */
[----:B------:R-:W-:Y:S01]  /*2bd0*/  UMOV UR14, URZ ;  /* 0x000000ff000e7c82 */ /* 0x000fe20008000000 */
[----:B--2---:R-:W-:Y:S01]  /*2be0*/  ULEA UR5, UR5, UR4, 0x18 ;  /* 0x0000000405057291 */ /* 0x004fe2000f8ec0ff */
[----:B------:R-:W-:Y:S01]  /*2bf0*/  UMOV UR24, 0x0 ;  /* 0x0000000000187882 */ /* 0x000fe20000000000 */
[----:B------:R-:W-:-:S02]  /*2c00*/  UMOV UR25, 0x8400010 ;  /* 0x0840001000197882 */ /* 0x000fc40000000000 */
[----:B------:R-:W-:Y:S02]  /*2c10*/  UIADD3 UR10, UPT, UPT, UR5, 0x10800, URZ ;  /* 0x00010800050a7890 */ /* 0x000fe4000fffe0ff */
[----:B------:R-:W-:Y:S02]  /*2c20*/  UIADD3 UR11, UPT, UPT, UR5, 0x18800, URZ ;  /* 0x00018800050b7890 */ /* 0x000fe4000fffe0ff */
[----:B----4-:R-:W-:Y:S01]  /*2c30*/  UIADD3 UR7, UPT, UPT, UR7, 0x3f, URZ ;  /* 0x0000003f07077890 */ /* 0x010fe2000fffe0ff */
[----:B-1----:R-:W1:Y:S01]  /*2c40*/  LDS R0, [UR5+0x100] ;  /* 0x00010005ff007984 */ /* 0x002e620008000800 */
[----:B------:R-:W-:Y:S02]  /*2c50*/  USHF.R.U32.HI UR10, URZ, 0x4, UR10 ;  /* 0x00000004ff0a7899 */ /* 0x000fe4000801160a */
[----:B------:R-:W-:Y:S02]  /*2c60*/  USHF.R.S32.HI UR4, URZ, 0x1f, UR7 ;  /* 0x0000001fff047899 */ /* 0x000fe40008011407 */
[----:B------:R-:W-:-:S02]  /*2c70*/  USHF.R.U32.HI UR11, URZ, 0x4, UR11 ;  /* 0x00000004ff0b7899 */ /* 0x000fc4000801160b */
[----:B------:R-:W-:Y:S02]  /*2c80*/  ULEA.HI UR4, UR4, UR7, URZ, 0x6 ;  /* 0x0000000704047291 */ /* 0x000fe4000f8f30ff */
[----:B------:R-:W-:Y:S02]  /*2c90*/  ULOP3.LUT UR10, UR10, 0x3fff, URZ, 0xc0, !UPT ;  /* 0x00003fff0a0a7892 */ /* 0x000fe4000f8ec0ff */
[----:B------:R-:W-:Y:S02]  /*2ca0*/  USHF.R.S32.HI UR4, URZ, 0x6, UR4 ;  /* 0x00000006ff047899 */ /* 0x000fe40008011404 */
[----:B------:R-:W-:Y:S02]  /*2cb0*/  ULOP3.LUT UR11, UR11, 0x3fff, URZ, 0xc0, !UPT ;  /* 0x00003fff0b0b7892 */ /* 0x000fe4000f8ec0ff */
[----:B------:R-:W-:Y:S01]  /*2cc0*/  UISETP.LT.AND UP0, UPT, UR4, 0x1, UPT ;  /* 0x000000010400788c */ /* 0x000fe2000bf01270 */
[----:B------:R-:W-:Y:S01]  /*2cd0*/  UMOV UR22, 0x0 ;  /* 0x0000000000167882 */ /* 0x000fe20000000000 */
[----:B------:R-:W-:-:S02]  /*2ce0*/  UMOV UR23, 0x8400010 ;  /* 0x0840001000177882 */ /* 0x000fc40000000000 */
[----:B------:R-:W-:Y:S02]  /*2cf0*/  USEL UR9, UR4, 0x1, !UP0 ;  /* 0x0000000104097887 */ /* 0x000fe4000c000000 */
[----:B------:R-:W-:Y:S02]  /*2d00*/  ULOP3.LUT UR10, UR10, 0x10000, URZ, 0xfc, !UPT ;  /* 0x000100000a0a7892 */ /* 0x000fe4000f8efcff */
[----:B------:R-:W-:Y:S02]  /*2d10*/  ULOP3.LUT UR11, UR11, 0x10000, URZ, 0xfc, !UPT ;  /* 0x000100000b0b7892 */ /* 0x000fe4000f8efcff */
[----:B------:R-:W-:Y:S02]  /*2d20*/  UIADD3 UR9, UPT, UPT, -UR9, URZ, URZ ;  /* 0x000000ff09097290 */ /* 0x000fe4000fffe1ff */
[----:B---3--:R-:W-:Y:S01]  /*2d30*/  UISETP.GE.AND UP3, UPT, UR6, 0x1, UPT ;  /* 0x000000010600788c */ /* 0x008fe2000bf66270 */
[----:B------:R-:W-:Y:S01]  /*2d40*/  UMOV UR20, 0x0 ;  /* 0x0000000000147882 */ /* 0x000fe20000000000 */
[----:B------:R-:W-:Y:S01]  /*2d50*/  UMOV UR21, 0x8400010 ;  /* 0x0840001000157882 */ /* 0x000fe20000000000 */
[----:B------:R-:W-:Y:S01]  /*2d60*/  UMOV UR18, 0x0 ;  /* 0x0000000000127882 */ /* 0x000fe20000000000 */
[----:B------:R-:W-:Y:S01]  /*2d70*/  UMOV UR19, 0x8400010 ;  /* 0x0840001000137882 */ /* 0x000fe20000000000 */
[----:B-1----:R-:W-:-:S15]  /*2d80*/  R2UR UR16, R0 ;  /* 0x00000000001072ca */ /* 0x002fde00000e0000 */
.L_x_57:
[----:B------:R-:W-:Y:S02]  /*2d90*/  LEA R0, R10, UR5, 0x3 ;  /* 0x000000050a007c11 */ /* 0x000fe4000f8e18ff */
[----:B------:R-:W-:Y:S02]  /*2da0*/  SHF.L.U32 R5, R9, 0x1f, RZ ;  /* 0x0000001f09057819 */ /* 0x000fe400000006ff */
[----:B------:R-:W-:Y:S01]  /*2db0*/  PLOP3.LUT P0, PT, PT, PT, UP3, 0x80, 0x8 ;  /* 0x000000000008781c */ /* 0x000fe20003f0f038 */
[----:B------:R-:W-:Y:S01]  /*2dc0*/  VIADD R3, R0, 0x80 ;  /* 0x0000008000037836 */ /* 0x000fe20000000000 */
[----:B-1----:R-:W1:Y:S02]  /*2dd0*/  SYNCS.PHASECHK.TRANS64.TRYWAIT P1, [R0+URZ+0x70], R5 ;  /* 0x00007005000075a7 */ /* 0x002e6400080211ff */
[----:B-1-3--:R-:W-:Y:S09]  /*2de0*/  @!P1 BRA `(.L_x_51) ;  /* 0x0000008000289947 */ /* 0x00aff20003800000 */
.L_x_138:
[----:B------:R-:W-:Y:S01]  /*2df0*/  LEA R4, R10, UR5, 0x4 ;  /* 0x000000050a047c11 */ /* 0x000fe2000f8e20ff */
[----:B------:R-:W-:Y:S01]  /*2e00*/  @UP3 ULEA UR6, UR14, UR5, 0x3 ;  /* 0x000000050e063291 */ /* 0x000fe2000f8e18ff */
[----:B------:R-:W-:Y:S01]  /*2e10*/  PLOP3.LUT P2, PT, PT, PT, PT, 0x80, 0x8 ;  /* 0x000000000008781c */ /* 0x000fe20003f4f070 */
[----:B------:R-:W-:Y:S01]  /*2e20*/  ULEA UR7, UR15, UR5, 0x3 ;  /* 0x000000050f077291 */ /* 0x000fe2000f8e18ff */
[----:B------:R-:W-:Y:S01]  /*2e30*/  PRMT R3, RZ, 0x654, R3 ;  /* 0x00000654ff037816 */ /* 0x000fe20000000003 */
[----:B------:R-:W-:Y:S01]  /*2e40*/  ULEA UR8, UR15, UR16, 0x8 ;  /* 0x000000100f087291 */ /* 0x000fe2000f8e40ff */
[----:B-1----:R-:W1:Y:S01]  /*2e50*/  LDS.128 R4, [R4+0xe0] ;  /* 0x0000e00004047984 */ /* 0x002e620000000c00 */
[----:B------:R-:W-:Y:S02]  /*2e60*/  @P0 SHF.L.U32 R2, R8, 0x1f, RZ ;  /* 0x0000001f08020819 */ /* 0x000fe400000006ff */
[----:B------:R-:W-:Y:S01]  /*2e70*/  SHF.L.U32 R0, R11, 0x1f, RZ ;  /* 0x0000001f0b007819 */ /* 0x000fe200000006ff */
[----:B------:R-:W-:Y:S01]  /*2e80*/  @!PT LDS RZ, [RZ] ;  /* 0x00000000fffff984 */ /* 0x000fe20000000800 */
[----:B------:R-:W-:Y:S01]  /*2e90*/  @!PT LDS RZ, [RZ] ;  /* 0x00000000fffff984 */ /* 0x000fe20000000800 */
[----:B------:R-:W-:Y:S01]  /*2ea0*/  @!PT LDS RZ, [RZ] ;  /* 0x00000000fffff984 */ /* 0x000fe20000000800 */
[----:B------:R-:W-:Y:S01]  /*2eb0*/  @!PT LDS RZ, [RZ] ;  /* 0x00000000fffff984 */ /* 0x000fe20000000800 */
[----:B------:R2:W-:Y:S06]  /*2ec0*/  MEMBAR.ALL.CTA ;  /* 0x0000000000007992 */ /* 0x0005ec0000008000 */
[----:B--2---:R-:W2:Y:S02]  /*2ed0*/  FENCE.VIEW.ASYNC.S ;  /* 0x00000000000073c6 */ /* 0x004ea40000000000 */
[----:B--2---:R2:W-:Y:S01]  /*2ee0*/  SYNCS.ARRIVE.TRANS64.RED.A1T0 RZ, [R3+URZ], RZ ;  /* 0x000000ff03ff79a7 */ /* 0x0045e200081004ff */
[----:B------:R2:W3:Y:S01]  /*2ef0*/  @P0 SYNCS.PHASECHK.TRANS64.TRYWAIT P2, [UR6], R2 ;  /* 0x00000002ff0005a7 */ /* 0x0004e20008041106 */
[----:B-1----:R-:W-:Y:S01]  /*2f00*/  LOP3.LUT P1, RZ, R6, 0x1, RZ, 0xc0, !PT ;  /* 0x0000000106ff7812 */ /* 0x002fe2000782c0ff */
[----:B------:R-:W1:Y:S02]  /*2f10*/  SYNCS.PHASECHK.TRANS64.TRYWAIT P0, [UR7+0xa0], R0 ;  /* 0x0000a000ff0075a7 */ /* 0x000e640008001107 */
[----:B-123--:R-:W-:Y:S10]  /*2f20*/  @!P0 BRA `(.L_x_52) ;  /* 0x0000007c00ec8947 */ /* 0x00eff40003800000 */
.L_x_140:
[----:B------:R-:W-:Y:S01]  /*2f30*/  IADD3 R10, PT, PT, R10, 0x1, RZ ;  /* 0x000000010a0a7810 */ /* 0x000fe20007ffe0ff */
[----:B------:R-:W-:Y:S06]  /*2f40*/  BRA.U !UP3, `(.L_x_53) ;  /* 0x000000010bc07547 */ /* 0x000fec000b800000 */
[----:B------:R-:W-:Y:S01]  /*2f50*/  UPLOP3.LUT UP4, UPT, UPT, UPT, UPT, 0x40, 0x4 ;  /* 0x000000000004789c */ /* 0x000fe20003f8e870 */
[----:B------:R-:W-:Y:S01]  /*2f60*/  UMOV UR13, UR9 ;  /* 0x00000009000d7c82 */ /* 0x000fe20008000000 */
[----:B------:R-:W-:Y:S01]  /*2f70*/  UMOV UR12, UR4 ;  /* 0x00000004000c7c82 */ /* 0x000fe20008000000 */
[----:B------:R-:W-:-:S08]  /*2f80*/  UMOV UR17, UR14 ;  /* 0x0000000e00117c82 */ /* 0x000fd00008000000 */
.L_x_56:
[----:B------:R-:W-:Y:S02]  /*2f90*/  UIADD3 UR13, UPT, UPT, UR13, 0x1, URZ ;  /* 0x000000010d0d7890 */ /* 0x000fe4000fffe0ff */
[----:B--2---:R-:W-:Y:S02]  /*2fa0*/  ULEA UR6, UR17, UR5, 0x3 ;  /* 0x0000000511067291 */ /* 0x004fe4000f8e18ff */
[----:B------:R-:W-:Y:S01]  /*2fb0*/  UISETP.NE.AND UP0, UPT, UR13, URZ, UPT ;  /* 0x000000ff0d00728c */ /* 0x000fe2000bf05270 */
[----:B---3--:R-:W-:Y:S10]  /*2fc0*/  @P2 BRA `(.L_x_54) ;  /* 0x00000000000c2947 */ /* 0x008ff40003800000 */
[----:B-1----:R-:W-:Y:S04]  /*2fd0*/  SHF.L.U32 R3, R8, 0x1f, RZ ;  /* 0x0000001f08037819 */ /* 0x002fe800000006ff */
[----:B------:R-:W1:Y:S02]  /*2fe0*/  SYNCS.PHASECHK.TRANS64.TRYWAIT P0, [UR6], R3 ;  /* 0x00000003ff0075a7 */ /* 0x000e640008001106 */
[----:B-1----:R-:W-:Y:S05]  /*2ff0*/  @!P0 BRA `(.L_x_55) ;  /* 0x0000007c00d08947 */ /* 0x002fea0003800000 */
.L_x_54:
[----:B------:R-:W-:Y:S01]  /*3000*/  UISETP.NE.AND UP1, UPT, UR12, 0x1, UPT ;  /* 0x000000010c00788c */ /* 0x000fe2000bf25270 */
[----:B------:R-:W-:Y:S01]  /*3010*/  PLOP3.LUT P2, PT, PT, PT, PT, 0x80, 0x8 ;  /* 0x000000000008781c */ /* 0x000fe20003f4f070 */
[----:B------:R-:W-:Y:S02]  /*3020*/  UIADD3 UR14, UPT, UPT, UR17, 0x1, URZ ;  /* 0x00000001110e7890 */ /* 0x000fe4000fffe0ff */
[----:B------:R-:W-:Y:S02]  /*3030*/  ULEA UR28, UR17, UR11, 0xb ;  /* 0x0000000b111c7291 */ /* 0x000fe4000f8e58ff */
[----:B------:R-:W-:Y:S01]  /*3040*/  UISETP.NE.AND UP2, UPT, UR14, 0x2, UPT ;  /* 0x000000020e00788c */ /* 0x000fe2000bf45270 */
[----:B------:R-:W-:Y:S01]  /*3050*/  PLOP3.LUT P0, PT, PT, PT, UP1, 0x80, 0x8 ;  /* 0x000000000008781c */ /* 0x000fe20003f0f018 */
[----:B------:R-:W-:Y:S02]  /*3060*/  UIADD3 UR40, UPT, UPT, UR28, 0x2, URZ ;  /* 0x000000021c287890 */ /* 0x000fe4000fffe0ff */
[----:B------:R-:W-:Y:S02]  /*3070*/  USEL UR27, URZ, 0x1, UP2 ;  /* 0x00000001ff1b7887 */ /* 0x000fe40009000000 */
[----:B------:R-:W-:Y:S02]  /*3080*/  USEL UR14, UR14, URZ, UP2 ;  /* 0x000000ff0e0e7287 */ /* 0x000fe40009000000 */
[----:B------:R-:W-:Y:S02]  /*3090*/  UIADD3 UR36, UPT, UPT, UR28, 0x4, URZ ;  /* 0x000000041c247890 */ /* 0x000fe4000fffe0ff */
[----:B------:R-:W-:Y:S01]  /*30a0*/  @UP1 ULEA UR26, UR14, UR5, 0x3 ;  /* 0x000000050e1a1291 */ /* 0x000fe2000f8e18ff */
[----:B------:R-:W-:Y:S01]  /*30b0*/  LOP3.LUT R8, R8, UR27, RZ, 0x3c, !PT ;  /* 0x0000001b08087c12 */ /* 0x000fe2000f8e3cff */
[----:B------:R-:W-:Y:S02]  /*30c0*/  UIADD3 UR32, UPT, UPT, UR28, 0x6, URZ ;  /* 0x000000061c207890 */ /* 0x000fe4000fffe0ff */
[----:B------:R-:W-:Y:S01]  /*30d0*/  UIADD3 UR6, UPT, UPT, UR6, 0x10, URZ ;  /* 0x0000001006067890 */ /* 0x000fe2000fffe0ff */
[----:B-1----:R-:W-:Y:S01]  /*30e0*/  @P0 SHF.L.U32 R0, R8, 0x1f, RZ ;  /* 0x0000001f08000819 */ /* 0x002fe200000006ff */
[----:B------:R-:W-:Y:S01]  /*30f0*/  UIADD3 UR12, UPT, UPT, UR12, -0x1, URZ ;  /* 0xffffffff0c0c7890 */ /* 0x000fe2000fffe0ff */
[----:B------:R-:W-:Y:S02]  /*3100*/  UMOV UR29, 0x40004040 ;  /* 0x40004040001d7882 */ /* 0x000fe40000000000 */
[----:B------:R2:W3:Y:S01]  /*3110*/  @P0 SYNCS.PHASECHK.TRANS64.TRYWAIT P2, [UR26], R0 ;  /* 0x00000000ff0005a7 */ /* 0x0004e2000804111a */
[----:B------:R-:W-:Y:S01]  /*3120*/  ULEA UR26, UR17, UR10, 0xa ;  /* 0x0000000a111a7291 */ /* 0x000fe2000f8e50ff */
[----:B------:R-:W-:Y:S01]  /*3130*/  UMOV UR27, 0x40004040 ;  /* 0x40004040001b7882 */ /* 0x000fe20000000000 */
[----:B------:R-:W-:Y:S02]  /*3140*/  UMOV UR41, 0x40004040 ;  /* 0x4000404000297882 */ /* 0x000fe40000000000 */
[----:B------:R-:W-:Y:S02]  /*3150*/  UIADD3 UR38, UPT, UPT, UR26, 0x2, URZ ;  /* 0x000000021a267890 */ /* 0x000fe4000fffe0ff */
[----:B------:R-:W-:Y:S02]  /*3160*/  UIADD3 UR34, UPT, UPT, UR26, 0x4, URZ ;  /* 0x000000041a227890 */ /* 0x000fe4000fffe0ff */
[----:B------:R-:W-:Y:S01]  /*3170*/  UIADD3 UR30, UPT, UPT, UR26, 0x6, URZ ;  /* 0x000000061a1e7890 */ /* 0x000fe2000fffe0ff */
[----:B------:R2:W-:Y:S01]  /*3180*/  UTCHMMA gdesc[UR26], gdesc[UR28], tmem[UR8], tmem[UR24], idesc[UR25], UP4 ;  /* 0x00ff181c1a0075ea */ /* 0x0005e2000a000008 */
[----:B------:R-:W-:Y:S01]  /*3190*/  UPLOP3.LUT UP4, UPT, UPT, UPT, UPT, 0x80, 0x8 ;  /* 0x000000000008789c */ /* 0x000fe20003f8f070 */
[----:B------:R-:W-:Y:S01]  /*31a0*/  UMOV UR39, 0x40004040 ;  /* 0x4000404000277882 */ /* 0x000fe20000000000 */
[----:B------:R-:W-:Y:S01]  /*31b0*/  UMOV UR37, 0x40004040 ;  /* 0x4000404000257882 */ /* 0x000fe20000000000 */
[----:B------:R2:W-:Y:S01]  /*31c0*/  UTCHMMA gdesc[UR38], gdesc[UR40], tmem[UR8], tmem[UR22], idesc[UR23], UPT ;  /* 0x00ff1628260075ea */ /* 0x0005e2000b800008 */
[----:B------:R-:W-:Y:S01]  /*31d0*/  UMOV UR35, 0x40004040 ;  /* 0x4000404000237882 */ /* 0x000fe20000000000 */
[----:B------:R-:W-:Y:S01]  /*31e0*/  UMOV UR33, 0x40004040 ;  /* 0x4000404000217882 */ /* 0x000fe20000000000 */
[----:B------:R-:W-:Y:S01]  /*31f0*/  UMOV UR31, 0x40004040 ;  /* 0x40004040001f7882 */ /* 0x000fe20000000000 */
[----:B------:R2:W-:Y:S01]  /*3200*/  UTCHMMA gdesc[UR34], gdesc[UR36], tmem[UR8], tmem[UR20], idesc[UR21], UPT ;  /* 0x00ff1424220075ea */ /* 0x0005e2000b800008 */
[----:B------:R2:W-:Y:S01]  /*3210*/  UTCHMMA gdesc[UR30], gdesc[UR32], tmem[UR8], tmem[UR18], idesc[UR19], UPT ;  /* 0x00ff12201e0075ea */ /* 0x0005e2000b800008 */
[----:B------:R2:W-:Y:S01]  /*3220*/  UTCBAR [UR6], URZ ;  /* 0x000000ff060073e9 */ /* 0x0005e200080000ff */
[----:B------:R-:W-:Y:S01]  /*3230*/  UMOV UR17, UR14 ;  /* 0x0000000e00117c82 */ /* 0x000fe20008000000 */
[----:B------:R-:W-:Y:S05]  /*3240*/  BRA.U UP0, `(.L_x_56) ;  /* 0xfffffffd00507547 */ /* 0x000fea000b83ffff */
.L_x_53:
[----:B------:R-:W-:Y:S01]  /*3250*/  UIADD3 UR15, UPT, UPT, UR15, 0x1, URZ ;  /* 0x000000010f0f7890 */ /* 0x000fe2000fffe0ff */
[C---:B------:R-:W-:Y:S01]  /*3260*/  ISETP.NE.AND P0, PT, R10.reuse, 0x2, PT ;  /* 0x000000020a00780c */ /* 0x040fe20003f05270 */
[----:B------:R-:W-:Y:S02]  /*3270*/  UIADD3 UR7, UPT, UPT, UR7, 0x90, URZ ;  /* 0x0000009007077890 */ /* 0x000fe4000fffe0ff */
[----:B------:R-:W-:Y:S01]  /*3280*/  UISETP.NE.AND UP0, UPT, UR15, 0x2, UPT ;  /* 0x000000020f00788c */ /* 0x000fe2000bf05270 */
[----:B-12---:R-:W-:Y:S02]  /*3290*/  SEL R0, RZ, 0x1, P0 ;  /* 0x00000001ff007807 */ /* 0x006fe40000000000 */
[----:B------:R-:W-:Y:S01]  /*32a0*/  SEL R10, R10, RZ, P0 ;  /* 0x000000ff0a0a7207 */ /* 0x000fe20000000000 */
[----:B------:R-:W-:Y:S01]  /*32b0*/  USEL UR6, URZ, 0x1, UP0 ;  /* 0x00000001ff067887 */ /* 0x000fe20008000000 */
[----:B------:R-:W-:Y:S01]  /*32c0*/  LOP3.LUT R9, R9, R0, RZ, 0x3c, !PT ;  /* 0x0000000009097212 */ /* 0x000fe200078e3cff */
[----:B------:R-:W-:Y:S01]  /*32d0*/  USEL UR15, UR15, URZ, UP0 ;  /* 0x000000ff0f0f7287 */ /* 0x000fe20008000000 */
[----:B------:R1:W-:Y:S03]  /*32e0*/  UTCBAR [UR7], URZ ;  /* 0x000000ff070073e9 */ /* 0x0003e600080000ff */
[----:B------:R-:W-:Y:S01]  /*32f0*/  LOP3.LUT R11, R11, UR6, RZ, 0x3c, !PT ;  /* 0x000000060b0b7c12 */ /* 0x000fe2000f8e3cff */
[----:B------:R-:W-:Y:S07]  /*3300*/  @P1 BRA `(.L_x_57) ;  /* 0xfffffff800a01947 */ /* 0x000fee000383ffff */
[----:B------:R-:W2:Y:S01]  /*3310*/  S2UR UR4, SR_CgaCtaId ;  /* 0x00000000000479c3 */ /* 0x000ea20000008800 */
[----:B------:R-:W-:Y:S01]  /*3320*/  ELECT P0, URZ, PT ;  /* 0x0000000000ff782f */ /* 0x000fe20003800000 */
[----:B------:R-:W-:Y:S01]  /*3330*/  IMAD.MOV.U32 R0, RZ, RZ, 0x1 ;  /* 0x00000001ff007424 */ /* 0x000fe200078e00ff */
[----:B------:R-:W-:Y:S01]  /*3340*/  UIADD3 UR5, UPT, UPT, UR5, 0xa0, URZ ;  /* 0x000000a005057890 */ /* 0x000fe2000fffe0ff */
[----:B------:R-:W-:Y:S01]  /*3350*/  SHF.L.U32 R3, R11, 0x1f, RZ ;  /* 0x0000001f0b037819 */ /* 0x000fe200000006ff */
[----:B------:R-:W-:-:S03]  /*3360*/  UMOV UR6, 0x40 ;  /* 0x0000004000067882 */ /* 0x000fc60000000000 */
[----:B------:R-:W-:Y:S01]  /*3370*/  UVIRTCOUNT.DEALLOC.SMPOOL 0x80 ;  /* 0x000000800000784c */ /* 0x000fe20000000000 */
[----:B--2---:R-:W-:Y:S02]  /*3380*/  ULEA UR4, UR4, UR6, 0x18 ;  /* 0x0000000604047291 */ /* 0x004fe4000f8ec0ff */
[----:B------:R-:W-:-:S07]  /*3390*/  ULEA UR6, UR15, UR5, 0x3 ;  /* 0x000000050f067291 */ /* 0x000fce000f8e18ff */
[----:B------:R2:W-:Y:S02]  /*33a0*/  @P0 STS.U8 [UR4+0x1c], R0 ;  /* 0x00001c00ff000988 */ /* 0x0005e40008000004 */
[----:B------:R-:W4:Y:S02]  /*33b0*/  SYNCS.PHASECHK.TRANS64.TRYWAIT P0, [UR6], R3 ;  /* 0x00000003ff0075a7 */ /* 0x000f240008001106 */
[----:B--2-4-:R-:W-:Y:S05]  /*33c0*/  @!P0 BRA `(.L_x_58) ;  /* 0x0000007800f48947 */ /* 0x014fea0003800000 */
.L_x_143:
[----:B-1----:R-:W-:-:S04]  /*33d0*/  UIADD3 UR7, UPT, UPT, UR15, 0x1, URZ ;  /* 0x000000010f077890 */ /* 0x002fc8000fffe0ff */
[----:B------:R-:W-:-:S04]  /*33e0*/  UISETP.NE.AND UP0, UPT, UR7, 0x2, UPT ;  /* 0x000000020700788c */ /* 0x000fc8000bf05270 */
[----:B------:R-:W-:Y:S02]  /*33f0*/  USEL UR6, URZ, 0x1, UP0 ;  /* 0x00000001ff067887 */ /* 0x000fe40008000000 */
[----:B------:R-:W-:-:S04]  /*3400*/  USEL UR7, UR7, URZ, UP0 ;  /* 0x000000ff07077287 */ /* 0x000fc80008000000 */
[----:B------:R-:W-:Y:S01]  /*3410*/  ULEA UR7, UR7, UR5, 0x3 ;  /* 0x0000000507077291 */ /* 0x000fe2000f8e18ff */
[----:B--2---:R-:W-:-:S04]  /*3420*/  LOP3.LUT R3, R11, UR6, RZ, 0x3c, !PT ;  /* 0x000000060b037c12 */ /* 0x004fc8000f8e3cff */
[----:B------:R-:W-:-:S04]  /*3430*/  SHF.L.U32 R3, R3, 0x1f, RZ ;  /* 0x0000001f03037819 */ /* 0x000fc800000006ff */
[----:B------:R-:W1:Y:S02]  /*3440*/  SYNCS.PHASECHK.TRANS64.TRYWAIT P0, [UR7], R3 ;  /* 0x00000003ff0075a7 */ /* 0x000e640008001107 */
[----:B-1----:R-:W-:Y:S05]  /*3450*/  @!P0 BRA `(.L_x_59) ;  /* 0x0000007800e88947 */ /* 0x002fea0003800000 */
.L_x_145:
[----:B------:R-:W-:Y:S01]  /*3460*/  NOP ;  /* 0x0000000000007918 */ /* 0x000fe20000000000 */
[----:B-1----:R-:W1:Y:S01]  /*3470*/  LDS R0, [UR4+0x14] ;  /* 0x00001404ff007984 */ /* 0x002e620008000800 */
[----:B------:R-:W-:Y:S01]  /*3480*/  ULOP3.LUT UR6, UR16, 0xffff, URZ, 0xc0, !UPT ;  /* 0x0000ffff10067892 */ /* 0x000fe2000f8ec0ff */
[----:B------:R-:W-:Y:S01]  /*3490*/  UMOV UR8, 0xffff ;  /* 0x0000ffff00087882 */ /* 0x000fe20000000000 */
[----:B------:R-:W-:Y:S02]  /*34a0*/  UMOV UR5, 0x1 ;  /* 0x0000000100057882 */ /* 0x000fe40000000000 */
[----:B------:R-:W-:-:S04]  /*34b0*/  USHF.R.U32.HI UR6, URZ, 0x5, UR6 ;  /* 0x00000005ff067899 */ /* 0x000fc80008011606 */
[----:B------:R-:W-:Y:S02]  /*34c0*/  USHF.L.U32 UR8, UR8, UR6, URZ ;  /* 0x0000000608087299 */ /* 0x000fe400080006ff */
[----:B------:R-:W-:-:S04]  /*34d0*/  USHF.L.U32 UR5, UR5, UR6, URZ ;  /* 0x0000000605057299 */ /* 0x000fc800080006ff */
[----:B-1----:R-:W-:-:S04]  /*34e0*/  LOP3.LUT R0, R0, UR8, RZ, 0xc0, !PT ;  /* 0x0000000800007c12 */ /* 0x002fc8000f8ec0ff */
[----:B------:R-:W-:-:S13]  /*34f0*/  ISETP.NE.AND P0, PT, R0, UR8, PT ;  /* 0x0000000800007c0c */ /* 0x000fda000bf05270 */
[----:B------:R-:W-:Y:S05]  /*3500*/  @P0 BRA `(.L_x_60) ;  /* 0x0000000000580947 */ /* 0x000fea0003800000 */
[----:B------:R-:W1:Y:S02]  /*3510*/  LDS R0, [UR4+0x18] ;  /* 0x00001804ff007984 */ /* 0x000e640008000800 */
[----:B-1----:R-:W-:-:S04]  /*3520*/  LOP3.LUT R0, R0, UR5, RZ, 0xc0, !PT ;  /* 0x0000000500007c12 */ /* 0x002fc8000f8ec0ff */
[----:B------:R-:W-:-:S13]  /*3530*/  ISETP.NE.AND P0, PT, R0, UR5, PT ;  /* 0x0000000500007c0c */ /* 0x000fda000bf05270 */
[----:B------:R-:W-:Y:S05]  /*3540*/  @P0 BRA `(.L_x_61) ;  /* 0x00000000003c0947 */ /* 0x000fea0003800000 */
[----:B------:R-:W1:Y:S01]  /*3550*/  S2R R2, SR_LANEID ;  /* 0x0000000000027919 */ /* 0x000e620000000000 */
[----:B------:R-:W-:Y:S01]  /*3560*/  ULOP3.LUT UR8, URZ, UR8, URZ, 0x33, !UPT ;  /* 0x00000008ff087292 */ /* 0x000fe2000f8e33ff */
[----:B------:R-:W-:Y:S01]  /*3570*/  LOP3.LUT R4, RZ, UR5, RZ, 0x33, !PT ;  /* 0x00000005ff047c12 */ /* 0x000fe2000f8e33ff */
[----:B------:R-:W-:Y:S02]  /*3580*/  VOTEU.ANY UR7, UPT, PT ;  /* 0x0000000000077886 */ /* 0x000fe400038e0100 */
[----:B------:R-:W-:Y:S01]  /*3590*/  UFLO.U32 UR7, UR7 ;  /* 0x00000007000772bd */ /* 0x000fe200080e0000 */
[----:B------:R-:W2:Y:S01]  /*35a0*/  REDUX UR5, R4 ;  /* 0x00000000040573c4 */ /* 0x000ea20000000000 */
[----:B------:R-:W-:-:S06]  /*35b0*/  IMAD.U32 R0, RZ, RZ, UR8 ;  /* 0x00000008ff007e24 */ /* 0x000fcc000f8e00ff */
[----:B------:R4:W-:Y:S01]  /*35c0*/  UTCATOMSWS.AND URZ, UR8 ;  /* 0x0000000800ff79e3 */ /* 0x0009e20008000000 */
[----:B------:R-:W3:Y:S01]  /*35d0*/  REDUX UR6, R0 ;  /* 0x00000000000673c4 */ /* 0x000ee20000000000 */
[----:B-1----:R-:W-:Y:S01]  /*35e0*/  ISETP.EQ.U32.AND P0, PT, R2, UR7, PT ;  /* 0x0000000702007c0c */ /* 0x002fe2000bf02070 */
[----:B--2---:R-:W-:Y:S01]  /*35f0*/  IMAD.U32 R2, RZ, RZ, UR5 ;  /* 0x00000005ff027e24 */ /* 0x004fe2000f8e00ff */
[----:B---3--:R-:W-:-:S11]  /*3600*/  MOV R3, UR6 ;  /* 0x0000000600037c02 */ /* 0x008fd60008000f00 */
[----:B------:R4:W-:Y:S04]  /*3610*/  @P0 ATOMS.AND RZ, [UR4+0x14], R3 ;  /* 0x00001403ffff098c */ /* 0x0009e8000a800004 */
[----:B------:R4:W-:Y:S01]  /*3620*/  @P0 ATOMS.AND RZ, [UR4+0x18], R2 ;  /* 0x00001802ffff098c */ /* 0x0009e2000a800004 */
[----:B------:R-:W-:Y:S05]  /*3630*/  BRA `(.L_x_62) ;  /* 0x0000000000147947 */ /* 0x000fea0003800000 */
.L_x_61:
[----:B------:R-:W-:Y:S02]  /*3640*/  MOV R2, 0x3660 ;  /* 0x0000366000027802 */ /* 0x000fe40000000f00 */
[----:B---3-5:R-:W-:Y:S05]  /*3650*/  CALL.REL.NOINC `($__internal_0_$__cuda_sm10x_tcgen05_guardrail_trap_col_being_dealloced_not_returned_by_alloc) ;  /* 0x0000007c00d07944 */ /* 0x028fea0003c00000 */
[----:B------:R-:W-:Y:S05]  /*3660*/  BRA `(.L_x_62) ;  /* 0x0000000000087947 */ /* 0x000fea0003800000 */
.L_x_60:
[----:B------:R-:W-:Y:S02]  /*3670*/  MOV R2, 0x3690 ;  /* 0x0000369000027802 */ /* 0x000fe40000000f00 */
[----:B---3-5:R-:W-:Y:S05]  /*3680*/  CALL.REL.NOINC `($__internal_2_$__cuda_sm10x_tcgen05_guardrail_trap_unallocated_columns_being_dealloced) ;  /* 0x0000007c00dc7944 */ /* 0x028fea0003c00000 */
.L_x_62:
[----:B------:R-:W-:Y:S01]  /*3690*/  NOP ;  /* 0x0000000000007918 */ /* 0x000fe20000000000 */
[----:B----4-:R-:W-:Y:S05]  /*36a0*/  EXIT ;  /* 0x000000000000794d */ /* 0x010fea0003800000 */
.L_x_46:
[----:B------:R-:W-:-:S09]  /*36b0*/  UISETP.NE.OR UP2, UPT, UR8, 0x3, !UP2 ;  /* 0x000000030800788c */ /* 0x000fd2000d745670 */
[----:B------:R-:W-:Y:S05]  /*36c0*/  BRA.U UP2, `(.L_x_63) ;  /* 0x0000001102147547 */ /* 0x000fea000b800000 */
[----:B------:R-:W1:Y:S01]  /*36d0*/  LDC R0, c[0x0][0xb30] ;  /* 0x0002cc00ff007b82 */ /* 0x000e620000000800 */
[----:B------:R-:W2:Y:S01]  /*36e0*/  LDCU.64 UR8, c[0x0][0x888] ;  /* 0x00011100ff0877ac */ /* 0x000ea20008000a00 */
[----:B------:R-:W-:Y:S02]  /*36f0*/  HFMA2 R29, -RZ, RZ, 0, 0 ;  /* 0x00000000ff1d7431 */ /* 0x000fe400000001ff */
[----:B------:R-:W-:Y:S01]  /*3700*/  IMAD.MOV.U32 R31, RZ, RZ, 0x1 ;  /* 0x00000001ff1f7424 */ /* 0x000fe200078e00ff */
[----:B------:R-:W-:Y:S01]  /*3710*/  MOV R23, 0x4000 ;  /* 0x0000400000177802 */ /* 0x000fe20000000f00 */
[----:B------:R-:W4:Y:S01]  /*3720*/  LDCU.64 UR4, c[0x0][0x890] ;  /* 0x00011200ff0477ac */ /* 0x000f220008000a00 */
[----:B------:R-:W-:Y:S01]  /*3730*/  IMAD.MOV.U32 R30, RZ, RZ, RZ ;  /* 0x000000ffff1e7224 */ /* 0x000fe200078e00ff */
[----:B------:R-:W3:Y:S01]  /*3740*/  LDC R19, c[0x0][0x370] ;  /* 0x0000dc00ff137b82 */ /* 0x000ee20000000800 */
[----:B------:R-:W-:Y:S01]  /*3750*/  UMOV UR7, 0x400 ;  /* 0x0000040000077882 */ /* 0x000fe20000000000 */
[----:B------:R-:W-:-:S02]  /*3760*/  UPLOP3.LUT UP1, UPT, UPT, UPT, UPT, 0x40, 0x4 ;  /* 0x000000000004789c */ /* 0x000fc40003f2e870 */
[----:B------:R-:W-:-:S04]  /*3770*/  ULEA UR7, UR37, UR7, 0x18 ;  /* 0x0000000725077291 */ /* 0x000fc8000f8ec0ff */
[----:B------:R-:W3:Y:S01]  /*3780*/  LDC R2, c[0x0][0xb0c] ;  /* 0x0002c300ff027b82 */ /* 0x000ee20000000800 */
[----:B------:R-:W-:Y:S02]  /*3790*/  UIADD3 UR13, UPT, UPT, UR7, 0x38, URZ ;  /* 0x00000038070d7890 */ /* 0x000fe4000fffe0ff */
[----:B--2---:R-:W-:Y:S02]  /*37a0*/  UISETP.NE.U32.AND UP2, UPT, UR8, URZ, UPT ;  /* 0x000000ff0800728c */ /* 0x004fe4000bf45070 */
[----:B------:R-:W-:Y:S02]  /*37b0*/  UIADD3 UR33, UPT, UPT, UR7, 0x20, URZ ;  /* 0x0000002007217890 */ /* 0x000fe4000fffe0ff */
[----:B----4-:R-:W-:Y:S01]  /*37c0*/  UISETP.NE.U32.AND UP3, UPT, UR4, URZ, UPT ;  /* 0x000000ff0400728c */ /* 0x010fe2000bf65070 */
[----:B------:R-:W2:Y:S01]  /*37d0*/  LDC R18, c[0x0][0xb20] ;  /* 0x0002c800ff127b82 */ /* 0x000ea20000000800 */
[----:B-1----:R-:W-:Y:S01]  /*37e0*/  ISETP.NE.AND P1, PT, R0, 0x1, PT ;  /* 0x000000010000780c */ /* 0x002fe20003f25270 */
[----:B------:R-:W-:-:S02]  /*37f0*/  UISETP.NE.AND.EX UP2, UPT, UR9, URZ, UPT, UP2 ;  /* 0x000000ff0900728c */ /* 0x000fc4000bf45320 */
[----:B------:R-:W-:Y:S02]  /*3800*/  UIADD3 UR25, UPT, UPT, UR7, 0x28, URZ ;  /* 0x0000002807197890 */ /* 0x000fe4000fffe0ff */
[----:B------:R-:W-:Y:S02]  /*3810*/  UIADD3 UR17, UPT, UPT, UR7, 0x30, URZ ;  /* 0x0000003007117890 */ /* 0x000fe4000fffe0ff */
[----:B------:R-:W1:Y:S01]  /*3820*/  LDC.64 R32, c[0x0][0x348] ;  /* 0x0000d200ff207b82 */ /* 0x000e620000000a00 */
[----:B------:R-:W-:Y:S02]  /*3830*/  UPRMT UR13, UR37, 0x654, UR13 ;  /* 0x00000654250d7896 */ /* 0x000fe4000800000d */
[----:B------:R-:W-:-:S05]  /*3840*/  UISETP.NE.AND.EX UP3, UPT, UR5, URZ, UPT, UP3 ;  /* 0x000000ff0500728c */ /* 0x000fca000bf65330 */
[----:B------:R-:W4:Y:S08]  /*3850*/  LDC.64 R16, c[0x0][0xb10] ;  /* 0x0002c400ff107b82 */ /* 0x000f300000000a00 */
[----:B------:R-:W1:Y:S08]  /*3860*/  LDC.64 R6, c[0x0][0xb18] ;  /* 0x0002c600ff067b82 */ /* 0x000e700000000a00 */
[----:B------:R-:W1:Y:S08]  /*3870*/  LDC.64 R4, c[0x0][0xb28] ;  /* 0x0002ca00ff047b82 */ /* 0x000e700000000a00 */
[----:B--23--:R-:W1:Y:S02]  /*3880*/  LDC R22, c[0x0][0x374] ;  /* 0x0000dd00ff167b82 */ /* 0x00ce640000000800 */
.L_x_74:
[C---:B------:R-:W-:Y:S02]  /*3890*/  LEA R0, R30.reuse, UR7, 0x3 ;  /* 0x000000071e007c11 */ /* 0x040fe4000f8e18ff */
[----:B------:R-:W-:Y:S02]  /*38a0*/  SHF.L.U32 R3, R29, 0x1f, RZ ;  /* 0x0000001f1d037819 */ /* 0x000fe400000006ff */
[----:B------:R-:W-:Y:S02]  /*38b0*/  LEA R24, R30, UR7, 0x4 ;  /* 0x000000071e187c11 */ /* 0x000fe4000f8e20ff */
[----:B--2---:R-:W2:Y:S02]  /*38c0*/  SYNCS.PHASECHK.TRANS64.TRYWAIT P0, [R0+URZ+0x70], R3 ;  /* 0x00007003000075a7 */ /* 0x004ea400080011ff */
[----:B--2---:R-:W-:Y:S05]  /*38d0*/  @!P0 BRA `(.L_x_64) ;  /* 0x0000007400e08947 */ /* 0x004fea0003800000 */
.L_x_146:
[----:B------:R-:W-:Y:S01]  /*38e0*/  ISETP.GE.AND P0, PT, R72, 0x1, PT ;  /* 0x000000014800780c */ /* 0x000fe20003f06270 */
[----:B------:R-:W3:Y:S01]  /*38f0*/  LDS.128 R24, [R24+0xe0] ;  /* 0x0000e00018187984 */ /* 0x000ee20000000c00 */
[----:B--2---:R-:W-:Y:S01]  /*3900*/  VIADD R0, R0, 0x80 ;  /* 0x0000008000007836 */ /* 0x004fe20000000000 */
[----:B------:R-:W-:Y:S01]  /*3910*/  @!PT LDS RZ, [RZ] ;  /* 0x00000000fffff984 */ /* 0x000fe20000000800 */
[----:B------:R-:W-:Y:S01]  /*3920*/  @!PT LDS RZ, [RZ] ;  /* 0x00000000fffff984 */ /* 0x000fe20000000800 */
[----:B------:R-:W-:Y:S01]  /*3930*/  @!PT LDS RZ, [RZ] ;  /* 0x00000000fffff984 */ /* 0x000fe20000000800 */
[----:B------:R-:W-:Y:S01]  /*3940*/  @!PT LDS RZ, [RZ] ;  /* 0x00000000fffff984 */ /* 0x000fe20000000800 */
[----:B------:R2:W-:Y:S06]  /*3950*/  MEMBAR.ALL.CTA ;  /* 0x0000000000007992 */ /* 0x0005ec0000008000 */
[----:B--2---:R-:W2:Y:S01]  /*3960*/  FENCE.VIEW.ASYNC.S ;  /* 0x00000000000073c6 */ /* 0x004ea20000000000 */
[----:B------:R-:W-:Y:S04]  /*3970*/  PRMT R0, RZ, 0x654, R0 ;  /* 0x00000654ff007816 */ /* 0x000fe80000000000 */
[----:B--2---:R2:W-:Y:S01]  /*3980*/  SYNCS.ARRIVE.TRANS64.RED.A1T0 RZ, [R0+URZ], RZ ;  /* 0x000000ff00ff79a7 */ /* 0x0045e200081004ff */
[----:B---3--:R-:W-:Y:S11]  /*3990*/  LOP3.LUT P3, RZ, R26, 0x1, RZ, 0xc0, !PT ;  /* 0x000000011aff7812 */ /* 0x008ff6000786c0ff */
[----:B------:R-:W-:Y:S02]  /*39a0*/  @!UPT UIADD3 URZ, UPT, UPT, URZ, URZ, URZ ;  /* 0x000000fffffff290 */ /* 0x000fe4000fffe0ff */
[----:B------:R-:W-:Y:S02]  /*39b0*/  @P3 MOV R13, R24 ;  /* 0x00000018000d3202 */ /* 0x000fe40000000f00 */
[----:B------:R-:W-:Y:S01]  /*39c0*/  @P3 LOP3.LUT R8, R25, 0xffff, RZ, 0xc0, !PT ;  /* 0x0000ffff19083812 */ /* 0x000fe200078ec0ff */
[----:B--2---:R-:W-:Y:S06]  /*39d0*/  @!P0 BRA `(.L_x_65) ;  /* 0x0000000000a48947 */ /* 0x004fec0003800000 */
[----:B-1----:R-:W-:Y:S01]  /*39e0*/  IMAD.HI.U32 R35, R22, R7, RZ ;  /* 0x0000000716237227 */ /* 0x002fe200078e00ff */
[----:B------:R-:W-:Y:S02]  /*39f0*/  ISETP.NE.AND P0, PT, R6, 0x1, PT ;  /* 0x000000010600780c */ /* 0x000fe40003f05270 */
[----:B------:R-:W-:Y:S01]  /*3a00*/  ISETP.NE.AND P2, PT, R72, 0x1, PT ;  /* 0x000000014800780c */ /* 0x000fe20003f45270 */
[----:B----4-:R-:W-:Y:S01]  /*3a10*/  IMAD.HI.U32 R34, R19, R16, RZ ;  /* 0x0000001013227227 */ /* 0x010fe200078e00ff */
[----:B------:R-:W-:Y:S02]  /*3a20*/  SHF.R.U32.HI R35, RZ, R18, R35 ;  /* 0x00000012ff237219 */ /* 0x000fe40000011623 */
[----:B------:R-:W-:Y:S01]  /*3a30*/  ISETP.NE.AND P4, PT, R2, 0x1, PT ;  /* 0x000000010200780c */ /* 0x000fe20003f85270 */
[----:B------:R-:W-:Y:S01]  /*3a40*/  IMAD.HI.U32 R36, R13, R16, RZ ;  /* 0x000000100d247227 */ /* 0x000fe200078e00ff */
[----:B------:R-:W-:Y:S02]  /*3a50*/  SHF.R.U32.HI R34, RZ, R17, R34 ;  /* 0x00000011ff227219 */ /* 0x000fe40000011622 */
[----:B------:R-:W-:Y:S01]  /*3a60*/  SEL R3, R22, R35, !P0 ;  /* 0x0000002316037207 */ /* 0x000fe20004000000 */
[C---:B------:R-:W-:Y:S01]  /*3a70*/  IMAD.HI.U32 R35, R8.reuse, R7, RZ ;  /* 0x0000000708237227 */ /* 0x040fe200078e00ff */
[----:B------:R-:W-:Y:S02]  /*3a80*/  SEL R11, R19, R34, !P4 ;  /* 0x00000022130b7207 */ /* 0x000fe40006000000 */
[----:B------:R-:W-:Y:S01]  /*3a90*/  SHF.R.U32.HI R36, RZ, R17, R36 ;  /* 0x00000011ff247219 */ /* 0x000fe20000011624 */
[----:B------:R-:W-:Y:S01]  /*3aa0*/  IMAD.HI.U32 R38, R3, R4, RZ ;  /* 0x0000000403267227 */ /* 0x000fe200078e00ff */
[----:B------:R-:W-:Y:S03]  /*3ab0*/  SHF.R.U32.HI R35, RZ, R18, R35 ;  /* 0x00000012ff237219 */ /* 0x000fe60000011623 */
[----:B------:R-:W-:Y:S01]  /*3ac0*/  IMAD.HI.U32 R34, R11, R4, RZ ;  /* 0x000000040b227227 */ /* 0x000fe200078e00ff */
[----:B------:R-:W-:Y:S02]  /*3ad0*/  @P2 SHF.R.U32.HI R3, RZ, R5, R38 ;  /* 0x00000005ff032219 */ /* 0x000fe40000011626 */
[----:B------:R-:W-:Y:S02]  /*3ae0*/  SEL R9, R8, R35, !P0 ;  /* 0x0000002308097207 */ /* 0x000fe40004000000 */
[----:B------:R-:W-:Y:S01]  /*3af0*/  @P2 SHF.R.U32.HI R11, RZ, R5, R34 ;  /* 0x00000005ff0b2219 */ /* 0x000fe20000011622 */
[C---:B------:R-:W-:Y:S01]  /*3b00*/  IMAD R10, R72.reuse, R3, RZ ;  /* 0x00000003480a7224 */ /* 0x040fe200078e02ff */
[----:B------:R-:W-:Y:S01]  /*3b10*/  SEL R3, R13, R36, !P4 ;  /* 0x000000240d037207 */ /* 0x000fe20006000000 */
[C---:B------:R-:W-:Y:S03]  /*3b20*/  IMAD.HI.U32 R14, R9.reuse, R4, RZ ;  /* 0x00000004090e7227 */ /* 0x040fe600078e00ff */
[----:B------:R-:W-:Y:S01]  /*3b30*/  ISETP.GE.AND P0, PT, R9, R10, PT ;  /* 0x0000000a0900720c */ /* 0x000fe20003f06270 */
[C---:B------:R-:W-:Y:S01]  /*3b40*/  IMAD R12, R72.reuse, R11, RZ ;  /* 0x0000000b480c7224 */ /* 0x040fe200078e02ff */
[-C--:B------:R-:W-:Y:S04]  /*3b50*/  SHF.R.U32.HI R14, RZ, R5.reuse, R14 ;  /* 0x00000005ff0e7219 */ /* 0x080fe8000001160e */
[----:B------:R-:W-:Y:S02]  /*3b60*/  ISETP.GE.OR P0, PT, R3, R12, P0 ;  /* 0x0000000c0300720c */ /* 0x000fe40000706670 */
[----:B------:R-:W-:Y:S05]  /*3b70*/  SEL R15, R9, R14, !P2 ;  /* 0x0000000e090f7207 */ /* 0x000fea0005000000 */
[----:B------:R-:W-:Y:S04]  /*3b80*/  IMAD.MOV R14, RZ, RZ, -R15 ;  /* 0x000000ffff0e7224 */ /* 0x000fe800078e0a0f */
[----:B------:R-:W-:Y:S02]  /*3b90*/  IMAD R14, R72, R14, R9 ;  /* 0x0000000e480e7224 */ /* 0x000fe400078e0209 */
[C---:B------:R-:W-:Y:S05]  /*3ba0*/  @!P0 IMAD.HI.U32 R10, R3.reuse, R4, RZ ;  /* 0x00000004030a8227 */ /* 0x040fea00078e00ff */
[----:B------:R-:W-:Y:S04]  /*3bb0*/  @!P0 SHF.R.U32.HI R10, RZ, R5, R10 ;  /* 0x00000005ff0a8219 */ /* 0x000fe8000001160a */
[----:B------:R-:W-:Y:S01]  /*3bc0*/  @!P0 SEL R0, R3, R10, !P2 ;  /* 0x0000000a03008207 */ /* 0x000fe20005000000 */
[----:B------:R-:W-:Y:S03]  /*3bd0*/  IMAD.MOV R10, RZ, RZ, -R3 ;  /* 0x000000ffff0a7224 */ /* 0x000fe600078e0a03 */
[----:B------:R-:W-:Y:S01]  /*3be0*/  @!P0 IADD3 R15, PT, PT, R15, -R0, RZ ;  /* 0x800000000f0f8210 */ /* 0x000fe20007ffe0ff */
[----:B------:R-:W-:Y:S01]  /*3bf0*/  @!P0 IMAD R0, R11, R14, R0 ;  /* 0x0000000e0b008224 */ /* 0x000fe200078e0200 */
[----:B------:R-:W-:Y:S01]  /*3c00*/  IADD3 R11, PT, PT, -R9, RZ, RZ ;  /* 0x000000ff090b7210 */ /* 0x000fe20007ffe1ff */
[----:B------:R-:W-:Y:S02]  /*3c10*/  IMAD R13, R2, R10, R13 ;  /* 0x0000000a020d7224 */ /* 0x000fe400078e020d */
[----:B------:R-:W-:Y:S02]  /*3c20*/  @!P0 IMAD R9, R15, R72, R3 ;  /* 0x000000480f098224 */ /* 0x000fe400078e0203 */
[----:B------:R-:W-:Y:S02]  /*3c30*/  @!P0 IMAD.MOV.U32 R3, RZ, RZ, R0 ;  /* 0x000000ffff038224 */ /* 0x000fe400078e0000 */
[----:B------:R-:W-:Y:S02]  /*3c40*/  IMAD R8, R6, R11, R8 ;  /* 0x0000000b06087224 */ /* 0x000fe400078e0208 */
[----:B------:R-:W-:Y:S02]  /*3c50*/  IMAD R13, R3, R2, R13 ;  /* 0x00000002030d7224 */ /* 0x000fe400078e020d */
[----:B------:R-:W-:Y:S02]  /*3c60*/  IMAD R8, R9, R6, R8 ;  /* 0x0000000609087224 */ /* 0x000fe400078e0208 */
.L_x_65:
[----:B------:R-:W-:Y:S05]  /*3c70*/  BRA.U UP1, `(.L_x_66) ;  /* 0x0000000101107547 */ /* 0x000fea000b800000 */
[----:B------:R-:W-:Y:S04]  /*3c80*/  MOV R0, UR6 ;  /* 0x0000000600007c02 */ /* 0x000fe80008000f00 */
[----:B------:R-:W-:Y:S04]  /*3c90*/  SHF.L.U32 R3, R0, 0x1f, RZ ;  /* 0x0000001f00037819 */ /* 0x000fe800000006ff */
[----:B------:R-:W2:Y:S02]  /*3ca0*/  SYNCS.PHASECHK.TRANS64.TRYWAIT P0, [UR7+0x68], R3 ;  /* 0x00006803ff0075a7 */ /* 0x000ea40008001107 */
[----:B--2---:R-:W-:Y:S05]  /*3cb0*/  @!P0 BRA `(.L_x_67) ;  /* 0x0000007000fc8947 */ /* 0x004fea0003800000 */
.L_x_66:
[----:B------:R-:W-:Y:S02]  /*3cc0*/  R2UR UR35, R21 ;  /* 0x00000000152372ca */ /* 0x000fe400000e0000 */
[----:B------:R-:W-:Y:S02]  /*3cd0*/  R2UR UR34, R20 ;  /* 0x00000000142272ca */ /* 0x000fe400000e0000 */
[----:B------:R-:W-:Y:S02]  /*3ce0*/  ISETP.NE.U32.AND P2, PT, RZ, UR4, PT ;  /* 0x00000004ff007c0c */ /* 0x000fe4000bf45070 */
[----:B------:R-:W-:Y:S02]  /*3cf0*/  SHF.L.U32 R12, R31, 0x1f, RZ ;  /* 0x0000001f1f0c7819 */ /* 0x000fe400000006ff */
[----:B------:R-:W-:Y:S05]  /*3d00*/  ISETP.NE.AND.EX P2, PT, RZ, UR5, PT, P2 ;  /* 0x00000005ff007c0c */ /* 0x000fea000bf45320 */
[----:B------:R-:W-:Y:S02]  /*3d10*/  USHF.L.U32 UR35, UR35, 0x7, URZ ;  /* 0x0000000723237899 */ /* 0x000fe400080006ff */
[----:B------:R-:W-:Y:S01]  /*3d20*/  USHF.L.U32 UR34, UR34, 0x8, URZ ;  /* 0x0000000822227899 */ /* 0x000fe200080006ff */
[----:B------:R-:W-:Y:S11]  /*3d30*/  BRA.U !UP3, `(.L_x_68) ;  /* 0x000000010b347547 */ /* 0x000ff6000b800000 */
[----:B------:R-:W-:Y:S01]  /*3d40*/  UPLOP3.LUT UP0, UPT, UPT, UPT, UP2, 0x80, 0x8 ;  /* 0x000000000008789c */ /* 0x000fe20003f0f020 */
[----:B--2---:R-:W-:Y:S02]  /*3d50*/  HFMA2 R0, -RZ, RZ, 0, 5.9604644775390625e-08 ;  /* 0x00000001ff007431 */ /* 0x004fe400000001ff */
[----:B------:R-:W-:Y:S03]  /*3d60*/  IMAD.MOV.U32 R155, RZ, RZ, 0x1 ;  /* 0x00000001ff9b7424 */ /* 0x000fe600078e00ff */
[----:B------:R-:W-:Y:S05]  /*3d70*/  PLOP3.LUT P0, PT, PT, PT, UP0, 0x80, 0x8 ;  /* 0x000000000008781c */ /* 0x000fea0003f0f008 */
[----:B------:R-:W2:Y:S01]  /*3d80*/  @UP0 LDCU.64 UR10, c[0x0][0x888] ;  /* 0x00011100ff0a07ac */ /* 0x000ea20008000a00 */
[----:B------:R-:W-:Y:S07]  /*3d90*/  @UP0 UIMAD UR8, UR36, UR4, URZ ;  /* 0x00000004240802a4 */ /* 0x000fee000f8e02ff */
[----:B------:R-:W-:Y:S01]  /*3da0*/  @!P0 PRMT R155, R0, 0x7610, R155 ;  /* 0x00007610009b8816 */ /* 0x000fe2000000009b */
[----:B--2---:R-:W-:Y:S03]  /*3db0*/  @UP0 UIMAD.WIDE UR10, UR8, 0x4, UR10 ;  /* 0x00000004080a08a5 */ /* 0x004fe6000f8e020a */
[----:B------:R-:W2:Y:S03]  /*3dc0*/  @!UP0 LDCU UR8, c[0x0][0x880] ;  /* 0x00011000ff0887ac */ /* 0x000ea60008000800 */
[----:B------:R-:W-:Y:S01]  /*3dd0*/  IMAD.U32 R10, RZ, RZ, UR10 ;  /* 0x0000000aff0a7e24 */ /* 0x000fe2000f8e00ff */
[----:B------:R-:W-:Y:S05]  /*3de0*/  MOV R11, UR11 ;  /* 0x0000000b000b7c02 */ /* 0x000fea0008000f00 */
[----:B-----5:R3:W5:Y:S02]  /*3df0*/  @P0 LDG.E R81, desc[UR46][R10.64] ;  /* 0x0000002e0a510981 */ /* 0x020764000c1e1900 */
[----:B--23--:R-:W-:Y:S07]  /*3e00*/  @!P0 IMAD.U32 R81, RZ, RZ, UR8 ;  /* 0x00000008ff518e24 */ /* 0x00cfee000f8e00ff */
.L_x_68:
[----:B-----5:R-:W-:Y:S01]  /*3e10*/  @!P2 FSETP.EQ.AND P0, PT, R81, RZ, PT ;  /* 0x000000ff5100a20b */ /* 0x020fe20003f02000 */
[----:B------:R-:W-:Y:S01]  /*3e20*/  @!UPT UIADD3 URZ, UPT, UPT, URZ, URZ, URZ ;  /* 0x000000fffffff290 */ /* 0x000fe2000fffe0ff */
[----:B------:R-:W-:Y:S11]  /*3e30*/  @!P2 BRA `(.L_x_69) ;  /* 0x000000000014a947 */ /* 0x000ff60003800000 */
[----:B------:R-:W-:Y:S02]  /*3e40*/  LOP3.LUT P2, RZ, R155, 0xff, RZ, 0xc0, !PT ;  /* 0x000000ff9bff7812 */ /* 0x000fe4000784c0ff */
[----:B------:R-:W-:Y:S04]  /*3e50*/  PLOP3.LUT P0, PT, PT, PT, UP0, 0x80, 0x8 ;  /* 0x000000000008781c */ /* 0x000fe80003f0f008 */
[----:B------:R-:W-:Y:S07]  /*3e60*/  PLOP3.LUT P0, PT, P0, PT, PT, 0x8, 0x80 ;  /* 0x000000000080781c */ /* 0x000fee000070e170 */
[----:B------:R-:W-:Y:S11]  /*3e70*/  @P2 FSETP.EQ.AND P0, PT, R81, RZ, PT ;  /* 0x000000ff5100220b */ /* 0x000ff60003f02000 */
[----:B------:R-:W-:Y:S02]  /*3e80*/  @!UPT UIADD3 URZ, UPT, UPT, URZ, URZ, URZ ;  /* 0x000000fffffff290 */ /* 0x000fe4000fffe0ff */
.L_x_69:
[----:B------:R-:W3:Y:S01]  /*3e90*/  SYNCS.PHASECHK.TRANS64.TRYWAIT P2, [UR7+0x40], R12 ;  /* 0x0000400cff0075a7 */ /* 0x000ee20008041107 */
[----:B------:R-:W-:Y:S04]  /*3ea0*/  ELECT P4, URZ, PT ;  /* 0x0000000000ff782f */ /* 0x000fe80003880000 */
[----:B------:R-:W-:Y:S11]  /*3eb0*/  PLOP3.LUT P4, PT, P0, P4, PT, 0xf2, 0x2f ;  /* 0x00000000002f781c */ /* 0x000ff60000789e72 */
[----:B------:R-:W-:Y:S02]  /*3ec0*/  @!UPT UIADD3 URZ, UPT, UPT, URZ, URZ, URZ ;  /* 0x000000fffffff290 */ /* 0x000fe4000fffe0ff */
[----:B-1----:R-:W-:Y:S05]  /*3ed0*/  @!P4 IADD3 R9, P0, PT, R32, 0x580, RZ ;  /* 0x000005802009c810 */ /* 0x002fea0007f1e0ff */
[----:B--2---:R-:W-:Y:S01]  /*3ee0*/  @!P4 IMAD.X R0, RZ, RZ, R33, P0 ;  /* 0x000000ffff00c224 */ /* 0x004fe200000e0621 */
[----:B---3--:R-:W-:Y:S07]  /*3ef0*/  @!P2 BRA `(.L_x_70) ;  /* 0x000000700084a947 */ /* 0x008fee0003800000 */
.L_x_149:
[----:B------:R-:W-:Y:S01]  /*3f00*/  @!P4 R2UR UR8, R0 ;  /* 0x000000000008c2ca */ /* 0x000fe200000e0000 */
[----:B------:R-:W-:Y:S01]  /*3f10*/  VOTEU.ALL UP1, P4 ;  /* 0x0000000000ff7886 */ /* 0x000fe20002020000 */
[----:B------:R-:W-:Y:S01]  /*3f20*/  @!P4 R2UR UR9, R9 ;  /* 0x000000000909c2ca */ /* 0x000fe200000e0000 */
[----:B------:R-:W-:Y:S01]  /*3f30*/  @!P4 IMAD.MOV.U32 R0, RZ, RZ, 0x4000 ;  /* 0x00004000ff00c424 */ /* 0x000fe200078e00ff */
[----:B------:R-:W-:Y:S01]  /*3f40*/  UMOV UR10, 0x0 ;  /* 0x00000000000a7882 */ /* 0x000fe20000000000 */
[----:B------:R-:W-:Y:S01]  /*3f50*/  UMOV UR11, 0x10000000 ;  /* 0x10000000000b7882 */ /* 0x000fe20000000000 */
[----:B------:R-:W-:Y:S01]  /*3f60*/  @!UP1 UIADD3 UR32, UPT, UPT, UR7, 0x400, URZ ;  /* 0x0000040007209890 */ /* 0x000fe2000fffe0ff */
[----:B------:R-:W-:Y:S01]  /*3f70*/  @!P4 IADD3 R9, P0, PT, R32, 0x580, RZ ;  /* 0x000005802009c810 */ /* 0x000fe20007f1e0ff */
[----:B------:R-:W-:Y:S05]  /*3f80*/  VOTEU.ALL UP1, P4 ;  /* 0x0000000000ff7886 */ /* 0x000fea0002020000 */
[----:B------:R-:W-:Y:S01]  /*3f90*/  IMAD.U32 R11, RZ, RZ, UR8 ;  /* 0x00000008ff0b7e24 */ /* 0x000fe2000f8e00ff */
[----:B------:R-:W-:Y:S01]  /*3fa0*/  UPRMT UR8, UR37, 0x654, UR33 ;  /* 0x0000065425087896 */ /* 0x000fe20008000021 */
[----:B------:R-:W-:Y:S03]  /*3fb0*/  IMAD.U32 R10, RZ, RZ, UR9 ;  /* 0x00000009ff0a7e24 */ /* 0x000fe6000f8e00ff */
[----:B------:R-:W-:Y:S02]  /*3fc0*/  @!P4 R2UR UR15, R11 ;  /* 0x000000000b0fc2ca */ /* 0x000fe400000e0000 */
[----:B------:R-:W-:Y:S11]  /*3fd0*/  @!P4 R2UR UR14, R10 ;  /* 0x000000000a0ec2ca */ /* 0x000ff600000e0000 */
[----:B------:R-:W-:Y:S02]  /*3fe0*/  @!UPT UIADD3 URZ, UPT, UPT, URZ, URZ, URZ ;  /* 0x000000fffffff290 */ /* 0x000fe4000fffe0ff */
[----:B------:R2:W-:Y:S01]  /*3ff0*/  @!UP1 UTMALDG.3D [UR32], [UR14], desc[UR10] ;  /* 0x00000a200e0095b4 */ /* 0x0005e20008011000 */
[----:B------:R3:W-:Y:S01]  /*4000*/  @!P4 SYNCS.ARRIVE.TRANS64.RED.A0TR RZ, [UR7+0x20], R0 ;  /* 0x00002000ffffc9a7 */ /* 0x0007e20008300407 */
[----:B------:R-:W-:Y:S01]  /*4010*/  SYNCS.ARRIVE.TRANS64.RED.A1T0 RZ, [UR8], RZ ;  /* 0x000000ffffff79a7 */ /* 0x000fe20008100408 */
[----:B---3--:R-:W-:Y:S01]  /*4020*/  @!P4 IMAD.X R0, RZ, RZ, R33, P0 ;  /* 0x000000ffff00c224 */ /* 0x008fe200000e0621 */
[----:B------:R-:W3:Y:S02]  /*4030*/  SYNCS.PHASECHK.TRANS64.TRYWAIT P2, [UR7+0x48], R12 ;  /* 0x0000480cff0075a7 */ /* 0x000ee40008041107 */
[----:B--23--:R-:W-:Y:S05]  /*4040*/  @!P2 BRA `(.L_x_71) ;  /* 0x000000700048a947 */ /* 0x00cfea0003800000 */
.L_x_151:
        /* <DEDUP_REMOVED lines=8> */
[----:B------:R-:W-:Y:S01]  /*40d0*/  @!UP1 UIADD3 UR24, UPT, UPT, UR7, 0x4400, URZ ;  /* 0x0000440007189890 */ /* 0x000fe2000fffe0ff */
[----:B------:R-:W-:Y:S01]  /*40e0*/  VOTEU.ALL UP1, P4 ;  /* 0x0000000000ff7886 */ /* 0x000fe20002020000 */
[----:B------:R-:W-:Y:S01]  /*40f0*/  UMOV UR27, UR35 ;  /* 0x00000023001b7c82 */ /* 0x000fe20008000000 */
[----:B------:R-:W-:Y:S02]  /*4100*/  UMOV UR28, UR36 ;  /* 0x00000024001c7c82 */ /* 0x000fe40008000000 */
[----:B------:R-:W-:Y:S01]  /*4110*/  IMAD.U32 R11, RZ, RZ, UR8 ;  /* 0x00000008ff0b7e24 */ /* 0x000fe2000f8e00ff */
[----:B------:R-:W-:Y:S01]  /*4120*/  UPRMT UR8, UR37, 0x654, UR25 ;  /* 0x0000065425087896 */ /* 0x000fe20008000019 */
[----:B------:R-:W-:Y:S02]  /*4130*/  IMAD.U32 R10, RZ, RZ, UR9 ;  /* 0x00000009ff0a7e24 */ /* 0x000fe4000f8e00ff */
[----:B------:R-:W-:Y:S01]  /*4140*/  @!P4 IMAD.X R20, RZ, RZ, R33, P0 ;  /* 0x000000ffff14c224 */ /* 0x000fe200000e0621 */
[----:B------:R-:W-:Y:S02]  /*4150*/  @!P4 R2UR UR15, R11 ;  /* 0x000000000b0fc2ca */ /* 0x000fe400000e0000 */
[----:B------:R-:W-:Y:S11]  /*4160*/  @!P4 R2UR UR14, R10 ;  /* 0x000000000a0ec2ca */ /* 0x000ff600000e0000 */
[----:B------:R-:W-:Y:S02]  /*4170*/  @!UPT UIADD3 URZ, UPT, UPT, URZ, URZ, URZ ;  /* 0x000000fffffff290 */ /* 0x000fe4000fffe0ff */
[----:B------:R2:W-:Y:S01]  /*4180*/  @!UP1 UTMALDG.3D [UR24], [UR14], desc[UR10] ;  /* 0x00000a180e0095b4 */ /* 0x0005e20008011000 */
[----:B------:R2:W-:Y:S01]  /*4190*/  @!P4 SYNCS.ARRIVE.TRANS64.RED.A0TR RZ, [UR7+0x28], R0 ;  /* 0x00002800ffffc9a7 */ /* 0x0005e20008300407 */
[----:B------:R-:W-:Y:S01]  /*41a0*/  SYNCS.ARRIVE.TRANS64.RED.A1T0 RZ, [UR8], RZ ;  /* 0x000000ffffff79a7 */ /* 0x000fe20008100408 */
[----:B------:R-:W3:Y:S02]  /*41b0*/  SYNCS.PHASECHK.TRANS64.TRYWAIT P2, [UR7+0x50], R12 ;  /* 0x0000500cff0075a7 */ /* 0x000ee40008041107 */
[----:B--23--:R-:W-:Y:S05]  /*41c0*/  @!P2 BRA `(.L_x_72) ;  /* 0x000000700000a947 */ /* 0x00cfea0003800000 */
.L_x_153:
[----:B------:R-:W2:Y:S01]  /*41d0*/  LDC.64 R14, c[0x0][0xb10] ;  /* 0x0002c400ff0e7b82 */ /* 0x000ea20000000a00 */
[----:B------:R-:W-:Y:S01]  /*41e0*/  @!P4 R2UR UR8, R20 ;  /* 0x000000001408c2ca */ /* 0x000fe200000e0000 */
[----:B------:R-:W-:Y:S01]  /*41f0*/  VOTEU.ALL UP1, P4 ;  /* 0x0000000000ff7886 */ /* 0x000fe20002020000 */
[----:B------:R-:W-:Y:S01]  /*4200*/  @!P4 R2UR UR9, R21 ;  /* 0x000000001509c2ca */ /* 0x000fe200000e0000 */
[----:B------:R-:W-:Y:S01]  /*4210*/  UMOV UR10, 0x0 ;  /* 0x00000000000a7882 */ /* 0x000fe20000000000 */
[----:B------:R-:W-:Y:S03]  /*4220*/  UMOV UR11, 0x10000000 ;  /* 0x10000000000b7882 */ /* 0x000fe60000000000 */
[----:B------:R-:W3:Y:S01]  /*4230*/  LDC.64 R10, c[0x0][0xb18] ;  /* 0x0002c600ff0a7b82 */ /* 0x000ee20000000a00 */
[----:B------:R-:W-:Y:S01]  /*4240*/  @!UP1 UIADD3 UR18, UPT, UPT, UR34, 0x80, URZ ;  /* 0x0000008022129890 */ /* 0x000fe2000fffe0ff */
[----:B------:R-:W-:Y:S01]  /*4250*/  @P3 SHF.R.U32.HI R28, RZ, 0x10, R25 ;  /* 0x00000010ff1c3819 */ /* 0x000fe20000011619 */
[----:B------:R-:W-:Y:S01]  /*4260*/  @!UP1 UIADD3 UR16, UPT, UPT, UR7, 0x8400, URZ ;  /* 0x0000840007109890 */ /* 0x000fe2000fffe0ff */
[----:B------:R-:W-:Y:S01]  /*4270*/  VIADD R30, R30, 0x1 ;  /* 0x000000011e1e7836 */ /* 0x000fe20000000000 */
[----:B------:R-:W-:Y:S03]  /*4280*/  VOTEU.ALL UP1, P4 ;  /* 0x0000000000ff7886 */ /* 0x000fe60002020000 */
[----:B------:R-:W5:Y:S01]  /*4290*/  @!P1 LDC R0, c[0x0][0xb20] ;  /* 0x0002c800ff009b82 */ /* 0x000f620000000800 */
[----:B------:R-:W-:Y:S01]  /*42a0*/  UMOV UR19, UR35 ;  /* 0x0000002300137c82 */ /* 0x000fe20008000000 */
[----:B------:R-:W-:Y:S01]  /*42b0*/  IMAD.U32 R21, RZ, RZ, UR8 ;  /* 0x00000008ff157e24 */ /* 0x000fe2000f8e00ff */
[----:B------:R-:W-:Y:S05]  /*42c0*/  UMOV UR20, UR36 ;  /* 0x0000002400147c82 */ /* 0x000fea0008000000 */
[----:B-1----:R-:W1:Y:S01]  /*42d0*/  @!P1 LDC R3, c[0x0][0xb0c] ;  /* 0x0002c300ff039b82 */ /* 0x002e620000000800 */
[----:B------:R-:W-:Y:S01]  /*42e0*/  IMAD.U32 R20, RZ, RZ, UR9 ;  /* 0x00000009ff147e24 */ /* 0x000fe2000f8e00ff */
[----:B------:R-:W-:Y:S01]  /*42f0*/  UPRMT UR8, UR37, 0x654, UR17 ;  /* 0x0000065425087896 */ /* 0x000fe20008000011 */
[----:B------:R-:W-:Y:S03]  /*4300*/  @!P4 R2UR UR15, R21 ;  /* 0x00000000150fc2ca */ /* 0x000fe600000e0000 */
[----:B------:R-:W-:Y:S01]  /*4310*/  @!P4 R2UR UR14, R20 ;  /* 0x00000000140ec2ca */ /* 0x000fe200000e0000 */
[----:B------:R-:W-:Y:S11]  /*4320*/  @!P4 IMAD.MOV.U32 R20, RZ, RZ, 0x4000 ;  /* 0x00004000ff14c424 */ /* 0x000ff600078e00ff */
[----:B------:R-:W-:Y:S01]  /*4330*/  @!UPT UIADD3 URZ, UPT, UPT, URZ, URZ, URZ ;  /* 0x000000fffffff290 */ /* 0x000fe2000fffe0ff */
[----:B------:R1:W-:Y:S01]  /*4340*/  @!UP1 UTMALDG.3D [UR16], [UR14], desc[UR10] ;  /* 0x00000a100e0095b4 */ /* 0x0003e20008011000 */
[----:B------:R1:W-:Y:S02]  /*4350*/  @!P4 SYNCS.ARRIVE.TRANS64.RED.A0TR RZ, [UR7+0x30], R20 ;  /* 0x00003014ffffc9a7 */ /* 0x0003e40008300407 */
[----:B-1----:R-:W-:Y:S01]  /*4360*/  @!P1 ISETP.NE.AND P2, PT, R3, 0x1, PT ;  /* 0x000000010300980c */ /* 0x002fe20003f45270 */
[C---:B--2---:R-:W-:Y:S01]  /*4370*/  @!P1 IMAD.HI.U32 R14, R13.reuse, R14, RZ ;  /* 0x0000000e0d0e9227 */ /* 0x044fe200078e00ff */
[----:B---3--:R-:W-:Y:S03]  /*4380*/  @!P1 ISETP.NE.AND P0, PT, R10, 0x1, PT ;  /* 0x000000010a00980c */ /* 0x008fe60003f05270 */
[C---:B------:R-:W-:Y:S01]  /*4390*/  @!P1 IMAD.HI.U32 R11, R8.reuse, R11, RZ ;  /* 0x0000000b080b9227 */ /* 0x040fe200078e00ff */
[----:B------:R-:W-:Y:S04]  /*43a0*/  @!P1 SHF.R.U32.HI R14, RZ, R15, R14 ;  /* 0x0000000fff0e9219 */ /* 0x000fe8000001160e */
[----:B-----5:R-:W-:Y:S01]  /*43b0*/  @!P1 SHF.R.U32.HI R9, RZ, R0, R11 ;  /* 0x00000000ff099219 */ /* 0x020fe2000001160b */
[----:B------:R-:W-:Y:S01]  /*43c0*/  SYNCS.ARRIVE.TRANS64.RED.A1T0 RZ, [UR8], RZ ;  /* 0x000000ffffff79a7 */ /* 0x000fe20008100408 */
[----:B------:R-:W-:Y:S02]  /*43d0*/  @!P1 SEL R14, R13, R14, !P2 ;  /* 0x0000000e0d0e9207 */ /* 0x000fe40005000000 */
[----:B------:R-:W-:Y:S01]  /*43e0*/  @!P1 SEL R9, R8, R9, !P0 ;  /* 0x0000000908099207 */ /* 0x000fe20004000000 */
[----:B------:R-:W1:Y:S04]  /*43f0*/  SYNCS.PHASECHK.TRANS64.TRYWAIT P5, [UR7+0x58], R12 ;  /* 0x0000580cff0075a7 */ /* 0x000e6800080a1107 */
[----:B------:R-:W-:Y:S02]  /*4400*/  @!P1 IMAD.IADD R0, R9, 0x1, -R14 ;  /* 0x0000000109009824 */ /* 0x000fe400078e0a0e */
[----:B------:R-:W-:Y:S02]  /*4410*/  @!P1 IMAD.IADD R9, R14, 0x1, -R9 ;  /* 0x000000010e099824 */ /* 0x000fe400078e0a09 */
[----:B------:R-:W-:Y:S02]  /*4420*/  @!P1 IMAD R13, R0, R3, R13 ;  /* 0x00000003000d9224 */ /* 0x000fe400078e020d */
[----:B------:R-:W-:Y:S01]  /*4430*/  @!P1 IMAD R8, R9, R10, R8 ;  /* 0x0000000a09089224 */ /* 0x000fe200078e0208 */
[----:B-1----:R-:W-:Y:S06]  /*4440*/  @!P5 BRA `(.L_x_73) ;  /* 0x0000006c0078d947 */ /* 0x002fec0003800000 */
.L_x_155:
[----:B-1----:R-:W-:Y:S01]  /*4450*/  @!P4 IADD3 R3, P0, PT, R32, 0x580, RZ ;  /* 0x000005802003c810 */ /* 0x002fe20007f1e0ff */
[----:B------:R-:W-:Y:S01]  /*4460*/  VOTEU.ALL UP1, P4 ;  /* 0x0000000000ff7886 */ /* 0x000fe20002020000 */
[----:B------:R-:W-:Y:S01]  /*4470*/  UMOV UR18, 0x0 ;  /* 0x0000000000127882 */ /* 0x000fe20000000000 */
[----:B------:R-:W-:Y:S01]  /*4480*/  UMOV UR19, 0x10000000 ;  /* 0x1000000000137882 */ /* 0x000fe20000000000 */
[----:B------:R-:W-:Y:S01]  /*4490*/  @!P4 R2UR UR9, R3 ;  /* 0x000000000309c2ca */ /* 0x000fe200000e0000 */
[----:B------:R-:W-:Y:S01]  /*44a0*/  @!P4 IMAD.X R0, RZ, RZ, R33, P0 ;  /* 0x000000ffff00c224 */ /* 0x000fe200000e0621 */
[----:B------:R-:W-:Y:S01]  /*44b0*/  @!UP1 UIADD3 UR10, UPT, UPT, UR34, 0xc0, URZ ;  /* 0x000000c0220a9890 */ /* 0x000fe2000fffe0ff */
[----:B------:R-:W-:Y:S01]  /*44c0*/  ISETP.NE.AND P0, PT, R30, 0x2, PT ;  /* 0x000000021e00780c */ /* 0x000fe20003f05270 */
[----:B------:R-:W-:Y:S01]  /*44d0*/  UMOV UR11, UR35 ;  /* 0x00000023000b7c82 */ /* 0x000fe20008000000 */
[----:B------:R-:W-:Y:S01]  /*44e0*/  UMOV UR12, UR36 ;  /* 0x00000024000c7c82 */ /* 0x000fe20008000000 */
[----:B------:R-:W-:Y:S01]  /*44f0*/  @!P4 R2UR UR8, R0 ;  /* 0x000000000008c2ca */ /* 0x000fe200000e0000 */
[----:B------:R-:W-:Y:S01]  /*4500*/  IMAD.IADD R20, R8, 0x1, R154 ;  /* 0x0000000108147824 */ /* 0x000fe200078e029a */
[----:B------:R-:W-:Y:S01]  /*4510*/  @P3 R2UR UR36, R28 ;  /* 0x000000001c2432ca */ /* 0x000fe200000e0000 */
[----:B------:R-:W-:Y:S01]  /*4520*/  IMAD.IADD R21, R13, 0x1, R156 ;  /* 0x000000010d157824 */ /* 0x000fe200078e029c */
[----:B------:R-:W-:Y:S02]  /*4530*/  SEL R0, RZ, 0x1, P0 ;  /* 0x00000001ff007807 */ /* 0x000fe40000000000 */
[----:B------:R-:W-:Y:S01]  /*4540*/  LOP3.LUT R31, R31, 0x1, RZ, 0x3c, !PT ;  /* 0x000000011f1f7812 */ /* 0x000fe200078e3cff */
[----:B------:R-:W-:Y:S01]  /*4550*/  IMAD.U32 R10, RZ, RZ, UR9 ;  /* 0x00000009ff0a7e24 */ /* 0x000fe2000f8e00ff */
[----:B------:R-:W-:Y:S01]  /*4560*/  @!UP1 UIADD3 UR9, UPT, UPT, UR7, 0x38, URZ ;  /* 0x0000003807099890 */ /* 0x000fe2000fffe0ff */
[----:B------:R-:W-:Y:S02]  /*4570*/  LOP3.LUT R29, R29, R0, RZ, 0x3c, !PT ;  /* 0x000000001d1d7212 */ /* 0x000fe400078e3cff */
[----:B------:R-:W-:Y:S02]  /*4580*/  SEL R30, R30, RZ, P0 ;  /* 0x000000ff1e1e7207 */ /* 0x000fe40000000000 */
[----:B------:R-:W-:Y:S01]  /*4590*/  IMAD.U32 R11, RZ, RZ, UR8 ;  /* 0x00000008ff0b7e24 */ /* 0x000fe2000f8e00ff */
[----:B------:R-:W-:Y:S01]  /*45a0*/  @!P4 R2UR UR14, R10 ;  /* 0x000000000a0ec2ca */ /* 0x000fe200000e0000 */
[----:B------:R-:W-:Y:S01]  /*45b0*/  @!UP1 UIADD3 UR8, UPT, UPT, UR7, 0xc400, URZ ;  /* 0x0000c40007089890 */ /* 0x000fe2000fffe0ff */
[----:B------:R-:W-:Y:S02]  /*45c0*/  VOTEU.ALL UP1, P4 ;  /* 0x0000000000ff7886 */ /* 0x000fe40002020000 */
[----:B------:R-:W-:Y:S11]  /*45d0*/  @!P4 R2UR UR15, R11 ;  /* 0x000000000b0fc2ca */ /* 0x000ff600000e0000 */
[----:B------:R-:W-:Y:S02]  /*45e0*/  @!UPT UIADD3 URZ, UPT, UPT, URZ, URZ, URZ ;  /* 0x000000fffffff290 */ /* 0x000fe4000fffe0ff */
[----:B------:R2:W-:Y:S01]  /*45f0*/  @!UP1 UTMALDG.3D [UR8], [UR14], desc[UR18] ;  /* 0x000012080e0095b4 */ /* 0x0005e20008011000 */
[----:B------:R2:W-:Y:S01]  /*4600*/  @!P4 SYNCS.ARRIVE.TRANS64.RED.A0TR RZ, [UR7+0x38], R23 ;  /* 0x00003817ffffc9a7 */ /* 0x0005e20008300407 */
[----:B------:R-:W-:Y:S01]  /*4610*/  UPLOP3.LUT UP1, UPT, UPT, UPT, UPT, 0x80, 0x8 ;  /* 0x000000000008789c */ /* 0x000fe20003f2f070 */
[----:B------:R-:W-:Y:S01]  /*4620*/  SYNCS.ARRIVE.TRANS64.RED.A1T0 RZ, [UR13], RZ ;  /* 0x000000ffffff79a7 */ /* 0x000fe2000810040d */
[----:B------:R-:W-:Y:S09]  /*4630*/  @P3 BRA `(.L_x_74) ;  /* 0xfffffff000943947 */ /* 0x000ff2000383ffff */
[----:B------:R-:W-:-:S04]  /*4640*/  SHF.L.U32 R3, R31, 0x1f, RZ ;  /* 0x0000001f1f037819 */ /* 0x000fc800000006ff */
[----:B------:R-:W1:Y:S02]  /*4650*/  SYNCS.PHASECHK.TRANS64.TRYWAIT P0, [UR7+0x40], R3 ;  /* 0x00004003ff0075a7 */ /* 0x000e640008001107 */
[----:B-1----:R-:W-:Y:S05]  /*4660*/  @!P0 BRA `(.L_x_75) ;  /* 0x0000006c00088947 */ /* 0x002fea0003800000 */
.L_x_157:
[----:B------:R-:W3:Y:S02]  /*4670*/  SYNCS.PHASECHK.TRANS64.TRYWAIT P0, [UR7+0x48], R3 ;  /* 0x00004803ff0075a7 */ /* 0x000ee40008001107 */
[----:B---3--:R-:W-:Y:S05]  /*4680*/  @!P0 BRA `(.L_x_76) ;  /* 0x0000006c00188947 */ /* 0x008fea0003800000 */
.L_x_159:
[----:B------:R-:W3:Y:S02]  /*4690*/  SYNCS.PHASECHK.TRANS64.TRYWAIT P0, [UR7+0x50], R3 ;  /* 0x00005003ff0075a7 */ /* 0x000ee40008001107 */
[----:B---3--:R-:W-:Y:S05]  /*46a0*/  @!P0 BRA `(.L_x_77) ;  /* 0x0000006c00288947 */ /* 0x008fea0003800000 */
.L_x_161:
[----:B-1----:R-:W-:-:S07]  /*46b0*/  MOV R0, UR7 ;  /* 0x0000000700007c02 */ /* 0x002fce0008000f00 */
.L_x_78:
[----:B-1----:R-:W-:-:S04]  /*46c0*/  SHF.L.U32 R3, R31, 0x1f, RZ ;  /* 0x0000001f1f037819 */ /* 0x002fc800000006ff */
[----:B------:R1:W3:Y:S03]  /*46d0*/  SYNCS.PHASECHK.TRANS64.TRYWAIT P0, [R0+URZ+0x58], R3 ;  /* 0x00005803000075a7 */ /* 0x0002e600080011ff */
[----:B---3--:R-:W-:Y:S05]  /*46e0*/  @!P0 NANOSLEEP.SYNCS 0x989680 ;  /* 0x009896800000895d */ /* 0x008fea0003900000 */
[----:B------:R-:W3:Y:S02]  /*46f0*/  @!P0 SYNCS.PHASECHK.TRANS64 P0, [R0+URZ+0x58], R3 ;  /* 0x00005803000085a7 */ /* 0x000ee400080010ff */
[----:B--23--:R-:W-:Y:S05]  /*4700*/  @P0 EXIT ;  /* 0x000000000000094d */ /* 0x00cfea0003800000 */
[----:B------:R-:W-:Y:S05]  /*4710*/  BRA `(.L_x_78) ;  /* 0xfffffffc00e87947 */ /* 0x000fea000383ffff */
.L_x_63:
[----:B------:R-:W-:-:S06]  /*4720*/  UISETP.GE.AND UP1, UPT, UR8, 0x4, UPT ;  /* 0x000000040800788c */ /* 0x000fcc000bf26270 */
[----:B------:R-:W-:-:S13]  /*4730*/  PLOP3.LUT P0, PT, PT, PT, UP1, 0x80, 0x8 ;  /* 0x000000000008781c */ /* 0x000fda0003f0f018 */
[----:B------:R-:W-:Y:S05]  /*4740*/  @!P0 EXIT ;  /* 0x000000000000894d */ /* 0x000fea0003800000 */
[----:B------:R-:W-:Y:S01]  /*4750*/  BAR.SYNC.DEFER_BLOCKING 0x6, 0xa0 ;  /* 0x0182800000007b1d */ /* 0x000fe20000010000 */
[C---:B------:R-:W-:Y:S01]  /*4760*/  IMAD.SHL.U32 R3, R170.reuse, 0x40, RZ ;  /* 0x00000040aa037824 */ /* 0x040fe200078e00ff */
[C---:B------:R-:W-:Y:S01]  /*4770*/  LOP3.LUT R161, R170.reuse, 0x1, RZ, 0xc0, !PT ;  /* 0x00000001aaa17812 */ /* 0x040fe200078ec0ff */
[C---:B------:R-:W-:Y:S02]  /*4780*/  IMAD.U32 R79, R170.reuse, 0x10000, RZ ;  /* 0x00010000aa4f7824 */ /* 0x040fe400078e00ff */
[----:B------:R-:W-:Y:S02]  /*4790*/  HFMA2 R167, -RZ, RZ, 0, 5.9604644775390625e-08 ;  /* 0x00000001ffa77431 */ /* 0x000fe400000001ff */
[C---:B------:R-:W-:Y:S01]  /*47a0*/  IMAD.SHL.U32 R160, R170.reuse, 0x8, RZ ;  /* 0x00000008aaa07824 */ /* 0x040fe200078e00ff */
[----:B------:R-:W-:Y:S01]  /*47b0*/  UMOV UR48, 0x400 ;  /* 0x0000040000307882 */ /* 0x000fe20000000000 */
[----:B------:R-:W1:Y:S01]  /*47c0*/  LDC R159, c[0x0][0x370] ;  /* 0x0000dc00ff9f7b82 */ /* 0x000e620000000800 */
[----:B------:R-:W-:Y:S01]  /*47d0*/  ULEA UR48, UR37, UR48, 0x18 ;  /* 0x0000003025307291 */ /* 0x000fe2000f8ec0ff */
[----:B------:R-:W-:Y:S01]  /*47e0*/  ISETP.NE.U32.AND P0, PT, R161, 0x1, PT ;  /* 0x00000001a100780c */ /* 0x000fe20003f05070 */
[----:B------:R-:W-:Y:S01]  /*47f0*/  IMAD.MOV.U32 R169, RZ, RZ, 0x2 ;  /* 0x00000002ffa97424 */ /* 0x000fe200078e00ff */
[----:B------:R-:W-:Y:S01]  /*4800*/  LOP3.LUT R5, R3, 0x1c0, RZ, 0xc0, !PT ;  /* 0x000001c003057812 */ /* 0x000fe200078ec0ff */
[----:B------:R-:W-:Y:S01]  /*4810*/  UIADD3 UR4, UPT, UPT, UR48, 0x400, URZ ;  /* 0x0000040030047890 */ /* 0x000fe2000fffe0ff */
[----:B------:R-:W-:Y:S01]  /*4820*/  LOP3.LUT R79, R79, 0x600000, RZ, 0xc0, !PT ;  /* 0x006000004f4f7812 */ /* 0x000fe200078ec0ff */
[----:B------:R-:W-:Y:S01]  /*4830*/  IMAD.MOV.U32 R168, RZ, RZ, 0x4 ;  /* 0x00000004ffa87424 */ /* 0x000fe200078e00ff */
[----:B------:R-:W2:Y:S01]  /*4840*/  LDC R74, c[0x0][0xb0c] ;  /* 0x0002c300ff4a7b82 */ /* 0x000ea20000000800 */
[----:B------:R-:W-:Y:S01]  /*4850*/  R2P PR, R170, 0x6 ;  /* 0x00000006aa007804 */ /* 0x000fe20000000000 */
[----:B------:R-:W-:Y:S01]  /*4860*/  IMAD.MOV.U32 R76, RZ, RZ, RZ ;  /* 0x000000ffff4c7224 */ /* 0x000fe200078e00ff */
[----:B------:R-:W-:Y:S01]  /*4870*/  LOP3.LUT R160, R5, 0x38, R160, 0xf8, !PT ;  /* 0x0000003805a07812 */ /* 0x000fe200078ef8a0 */
[----:B------:R-:W-:Y:S01]  /*4880*/  IMAD.MOV.U32 R166, RZ, RZ, RZ ;  /* 0x000000ffffa67224 */ /* 0x000fe200078e00ff */
[----:B------:R-:W-:Y:S01]  /*4890*/  P2R R2, PR, RZ, 0x1 ;  /* 0x00000001ff027803 */ /* 0x000fe20000000000 */
[----:B------:R-:W-:Y:S01]  /*48a0*/  IMAD.MOV.U32 R173, RZ, RZ, RZ ;  /* 0x000000ffffad7224 */ /* 0x000fe200078e00ff */
[----:B------:R-:W-:Y:S01]  /*48b0*/  LOP3.LUT R160, R160, 0x1e00, R3, 0xf8, !PT ;  /* 0x00001e00a0a07812 */ /* 0x000fe200078ef803 */
[----:B------:R-:W4:Y:S01]  /*48c0*/  LDC R157, c[0x0][0xb20] ;  /* 0x0002c800ff9d7b82 */ /* 0x000f220000000800 */
[----:B------:R-:W3:Y:S01]  /*48d0*/  LDS R0, [UR48+0x100] ;  /* 0x00010030ff007984 */ /* 0x000ee20008000800 */
[----:B------:R-:W-:Y:S01]  /*48e0*/  LOP3.LUT R170, R170, 0x60, RZ, 0xc0, !PT ;  /* 0x00000060aaaa7812 */ /* 0x000fe200078ec0ff */
[----:B------:R-:W-:Y:S01]  /*48f0*/  IMAD.U32 R163, RZ, RZ, UR4 ;  /* 0x00000004ffa37e24 */ /* 0x000fe2000f8e00ff */
[----:B------:R-:W-:Y:S01]  /*4900*/  MOV R165, RZ ;  /* 0x000000ff00a57202 */ /* 0x000fe20000000f00 */
[----:B------:R-:W1:Y:S01]  /*4910*/  LDCU.64 UR52, c[0x0][0x348] ;  /* 0x00006900ff3477ac */ /* 0x000e620008000a00 */
[----:B------:R-:W-:-:S02]  /*4920*/  SEL R169, R169, 0xfffffffe, !P1 ;  /* 0xfffffffea9a97807 */ /* 0x000fc40004800000 */
[----:B------:R-:W1:Y:S01]  /*4930*/  LDC R73, c[0x0][0xb30] ;  /* 0x0002cc00ff497b82 */ /* 0x000e620000000800 */
[----:B------:R-:W-:Y:S01]  /*4940*/  SEL R168, R168, 0xfffffffc, !P2 ;  /* 0xfffffffca8a87807 */ /* 0x000fe20005000000 */
[----:B------:R-:W1:Y:S01]  /*4950*/  LDCU.64 UR38, c[0x0][0x888] ;  /* 0x00011100ff2677ac */ /* 0x000e620008000a00 */
[----:B------:R-:W1:Y:S05]  /*4960*/  LDCU.64 UR44, c[0x0][0x890] ;  /* 0x00011200ff2c77ac */ /* 0x000e6a0008000a00 */
[----:B------:R-:W1:Y:S01]  /*4970*/  LDC.64 R152, c[0x0][0xb10] ;  /* 0x0002c400ff987b82 */ /* 0x000e620000000a00 */
[----:B------:R-:W-:Y:S01]  /*4980*/  UMOV UR49, URZ ;  /* 0x000000ff00317c82 */ /* 0x000fe20008000000 */
[----:B------:R-:W-:-:S06]  /*4990*/  UMOV UR51, URZ ;  /* 0x000000ff00337c82 */ /* 0x000fcc0008000000 */
[----:B------:R-:W1:Y:S08]  /*49a0*/  LDC.64 R70, c[0x0][0xb18] ;  /* 0x0002c600ff467b82 */ /* 0x000e700000000a00 */
[----:B------:R-:W1:Y:S08]  /*49b0*/  LDC.64 R68, c[0x0][0xb28] ;  /* 0x0002ca00ff447b82 */ /* 0x000e700000000a00 */
[----:B------:R-:W1:Y:S01]  /*49c0*/  LDC.64 R150, c[0x0][0x8b0] ;  /* 0x00022c00ff967b82 */ /* 0x000e620000000a00 */
[----:B---3--:R-:W-:-:S07]  /*49d0*/  IMAD.IADD R79, R0, 0x1, R79 ;  /* 0x00000001004f7824 */ /* 0x008fce00078e024f */
[----:B------:R-:W3:Y:S08]  /*49e0*/  LDC.64 R148, c[0x0][0x8a8] ;  /* 0x00022a00ff947b82 */ /* 0x000ef00000000a00 */
[----:B--2-4-:R-:W1:Y:S02]  /*49f0*/  LDC R158, c[0x0][0x374] ;  /* 0x0000dd00ff9e7b82 */ /* 0x014e640000000800 */
.L_x_122:
[----:B------:R-:W-:Y:S02]  /*4a00*/  LEA R0, R173, UR48, 0x3 ;  /* 0x00000030ad007c11 */ /* 0x000fe4000f8e18ff */
[----:B------:R-:W-:Y:S02]  /*4a10*/  SHF.L.U32 R3, R165, 0x1f, RZ ;  /* 0x0000001fa5037819 */ /* 0x000fe400000006ff */
[----:B-1----:R-:W-:Y:S02]  /*4a20*/  LEA R16, R173, UR48, 0x4 ;  /* 0x00000030ad107c11 */ /* 0x002fe4000f8e20ff */
[----:B------:R-:W2:Y:S02]  /*4a30*/  SYNCS.PHASECHK.TRANS64.TRYWAIT P0, [R0+URZ+0x70], R3 ;  /* 0x00007003000075a7 */ /* 0x000ea400080011ff */
[----:B--2---:R-:W-:Y:S05]  /*4a40*/  @!P0 BRA `(.L_x_79) ;  /* 0x0000006800588947 */ /* 0x004fea0003800000 */
.L_x_162:
[----:B------:R-:W4:Y:S01]  /*4a50*/  LDC.64 R12, c[0x0][0xb10] ;  /* 0x0002c400ff0c7b82 */ /* 0x000f220000000a00 */
[----:B------:R-:W3:Y:S01]  /*4a60*/  LDS.128 R16, [R16+0xe0] ;  /* 0x0000e00010107984 */ /* 0x000ee20000000c00 */
[----:B-1----:R-:W-:Y:S01]  /*4a70*/  ISETP.NE.AND P1, PT, R73, 0x1, PT ;  /* 0x000000014900780c */ /* 0x002fe20003f25270 */
[----:B--2---:R-:W-:Y:S01]  /*4a80*/  VIADD R0, R0, 0x80 ;  /* 0x0000008000007836 */ /* 0x004fe20000000000 */
[----:B------:R-:W-:Y:S04]  /*4a90*/  ISETP.GE.AND P0, PT, R72, 0x1, PT ;  /* 0x000000014800780c */ /* 0x000fe80003f06270 */
[----:B------:R-:W1:Y:S01]  /*4aa0*/  LDC.64 R10, c[0x0][0xb18] ;  /* 0x0002c600ff0a7b82 */ /* 0x000e620000000a00 */
[----:B------:R-:W-:Y:S01]  /*4ab0*/  PRMT R0, RZ, 0x654, R0 ;  /* 0x00000654ff007816 */ /* 0x000fe20000000000 */
[----:B------:R-:W-:Y:S01]  /*4ac0*/  @!PT LDS RZ, [RZ] ;  /* 0x00000000fffff984 */ /* 0x000fe20000000800 */
[----:B------:R-:W-:Y:S01]  /*4ad0*/  @!PT LDS RZ, [RZ] ;  /* 0x00000000fffff984 */ /* 0x000fe20000000800 */
[----:B------:R-:W-:Y:S01]  /*4ae0*/  @!PT LDS RZ, [RZ] ;  /* 0x00000000fffff984 */ /* 0x000fe20000000800 */
[----:B------:R-:W-:Y:S01]  /*4af0*/  @!PT LDS RZ, [RZ] ;  /* 0x00000000fffff984 */ /* 0x000fe20000000800 */
[----:B------:R2:W-:Y:S06]  /*4b00*/  MEMBAR.ALL.CTA ;  /* 0x0000000000007992 */ /* 0x0005ec0000008000 */
[----:B--2---:R-:W2:Y:S01]  /*4b10*/  FENCE.VIEW.ASYNC.S ;  /* 0x00000000000073c6 */ /* 0x004ea20000000000 */
[----:B------:R-:W1:Y:S08]  /*4b20*/  @!P1 LDC R14, c[0x0][0xb20] ;  /* 0x0002c800ff0e9b82 */ /* 0x000e700000000800 */
[----:B------:R-:W1:Y:S01]  /*4b30*/  @!P1 LDC R9, c[0x0][0xb0c] ;  /* 0x0002c300ff099b82 */ /* 0x000e620000000800 */
[----:B--2---:R2:W-:Y:S01]  /*4b40*/  SYNCS.ARRIVE.TRANS64.RED.A1T0 RZ, [R0+URZ], RZ ;  /* 0x000000ff00ff79a7 */ /* 0x0045e200081004ff */
[----:B---3--:R-:W-:Y:S04]  /*4b50*/  LOP3.LUT P4, RZ, R18, 0x1, RZ, 0xc0, !PT ;  /* 0x0000000112ff7812 */ /* 0x008fe8000788c0ff */
[----:B------:R-:W-:Y:S09]  /*4b60*/  P2R R171, PR, RZ, 0x10 ;  /* 0x00000010ffab7803 */ /* 0x000ff20000000000 */
[----:B------:R-:W-:Y:S02]  /*4b70*/  @P4 MOV R77, R16 ;  /* 0x00000010004d4202 */ /* 0x000fe40000000f00 */
[----:B------:R-:W-:Y:S01]  /*4b80*/  @P4 LOP3.LUT R75, R17, 0xffff, RZ, 0xc0, !PT ;  /* 0x0000ffff114b4812 */ /* 0x000fe200078ec0ff */
[----:B--2-4-:R-:W-:Y:S06]  /*4b90*/  @!P0 BRA `(.L_x_80) ;  /* 0x0000000000a48947 */ /* 0x014fec0003800000 */
[----:B------:R-:W-:Y:S01]  /*4ba0*/  IMAD.HI.U32 R24, R158, R71, RZ ;  /* 0x000000479e187227 */ /* 0x000fe200078e00ff */
[----:B------:R-:W-:Y:S02]  /*4bb0*/  ISETP.NE.AND P0, PT, R70, 0x1, PT ;  /* 0x000000014600780c */ /* 0x000fe40003f05270 */
[----:B------:R-:W-:Y:S01]  /*4bc0*/  ISETP.NE.AND P2, PT, R72, 0x1, PT ;  /* 0x000000014800780c */ /* 0x000fe20003f45270 */
[-C--:B------:R-:W-:Y:S01]  /*4bd0*/  IMAD.HI.U32 R22, R159, R152.reuse, RZ ;  /* 0x000000989f167227 */ /* 0x080fe200078e00ff */
[----:B------:R-:W-:Y:S02]  /*4be0*/  SHF.R.U32.HI R23, RZ, R157, R24 ;  /* 0x0000009dff177219 */ /* 0x000fe40000011618 */
[----:B------:R-:W-:Y:S01]  /*4bf0*/  ISETP.NE.AND P3, PT, R74, 0x1, PT ;  /* 0x000000014a00780c */ /* 0x000fe20003f65270 */
[----:B------:R-:W-:Y:S01]  /*4c00*/  IMAD.HI.U32 R28, R75, R71, RZ ;  /* 0x000000474b1c7227 */ /* 0x000fe200078e00ff */
[----:B------:R-:W-:Y:S02]  /*4c10*/  SHF.R.U32.HI R22, RZ, R153, R22 ;  /* 0x00000099ff167219 */ /* 0x000fe40000011616 */
[----:B------:R-:W-:Y:S01]  /*4c20*/  SEL R3, R158, R23, !P0 ;  /* 0x000000179e037207 */ /* 0x000fe20004000000 */
[----:B------:R-:W-:Y:S01]  /*4c30*/  IMAD.HI.U32 R26, R77, R152, RZ ;  /* 0x000000984d1a7227 */ /* 0x000fe200078e00ff */
[----:B------:R-:W-:Y:S03]  /*4c40*/  SEL R7, R159, R22, !P3 ;  /* 0x000000169f077207 */ /* 0x000fe60005800000 */
[-C--:B------:R-:W-:Y:S01]  /*4c50*/  IMAD.HI.U32 R22, R3, R68.reuse, RZ ;  /* 0x0000004403167227 */ /* 0x080fe200078e00ff */
[----:B------:R-:W-:Y:S03]  /*4c60*/  SHF.R.U32.HI R26, RZ, R153, R26 ;  /* 0x00000099ff1a7219 */ /* 0x000fe6000001161a */
[----:B------:R-:W-:Y:S01]  /*4c70*/  IMAD.HI.U32 R24, R7, R68, RZ ;  /* 0x0000004407187227 */ /* 0x000fe200078e00ff */
[----:B------:R-:W-:Y:S02]  /*4c80*/  @P2 SHF.R.U32.HI R3, RZ, R69, R22 ;  /* 0x00000045ff032219 */ /* 0x000fe40000011616 */
[----:B------:R-:W-:Y:S02]  /*4c90*/  SHF.R.U32.HI R22, RZ, R157, R28 ;  /* 0x0000009dff167219 */ /* 0x000fe4000001161c */
[----:B------:R-:W-:Y:S01]  /*4ca0*/  @P2 SHF.R.U32.HI R7, RZ, R69, R24 ;  /* 0x00000045ff072219 */ /* 0x000fe20000011618 */
[C---:B------:R-:W-:Y:S01]  /*4cb0*/  IMAD R2, R72.reuse, R3, RZ ;  /* 0x0000000348027224 */ /* 0x040fe200078e02ff */
[----:B------:R-:W-:Y:S02]  /*4cc0*/  SEL R5, R75, R22, !P0 ;  /* 0x000000164b057207 */ /* 0x000fe40004000000 */
[----:B------:R-:W-:Y:S01]  /*4cd0*/  SEL R3, R77, R26, !P3 ;  /* 0x0000001a4d037207 */ /* 0x000fe20005800000 */
[----:B------:R-:W-:Y:S01]  /*4ce0*/  IMAD R4, R72, R7, RZ ;  /* 0x0000000748047224 */ /* 0x000fe200078e02ff */
[C---:B------:R-:W-:Y:S01]  /*4cf0*/  ISETP.GE.AND P0, PT, R5.reuse, R2, PT ;  /* 0x000000020500720c */ /* 0x040fe20003f06270 */
[----:B------:R-:W-:Y:S03]  /*4d00*/  IMAD.HI.U32 R6, R5, R68, RZ ;  /* 0x0000004405067227 */ /* 0x000fe600078e00ff */
[----:B------:R-:W-:Y:S01]  /*4d10*/  ISETP.GE.OR P0, PT, R3, R4, P0 ;  /* 0x000000040300720c */ /* 0x000fe20000706670 */
[----:B------:R-:W-:Y:S01]  /*4d20*/  IMAD.MOV R4, RZ, RZ, -R3 ;  /* 0x000000ffff047224 */ /* 0x000fe200078e0a03 */
[-C--:B------:R-:W-:Y:S03]  /*4d30*/  SHF.R.U32.HI R6, RZ, R69.reuse, R6 ;  /* 0x00000045ff067219 */ /* 0x080fe60000011606 */
[----:B------:R-:W-:Y:S01]  /*4d40*/  IMAD R77, R74, R4, R77 ;  /* 0x000000044a4d7224 */ /* 0x000fe200078e024d */
[----:B------:R-:W-:Y:S05]  /*4d50*/  SEL R15, R5, R6, !P2 ;  /* 0x00000006050f7207 */ /* 0x000fea0005000000 */
[----:B------:R-:W-:Y:S02]  /*4d60*/  IMAD.MOV R6, RZ, RZ, -R15 ;  /* 0x000000ffff067224 */ /* 0x000fe400078e0a0f */
[C---:B------:R-:W-:Y:S04]  /*4d70*/  @!P0 IMAD.HI.U32 R2, R3.reuse, R68, RZ ;  /* 0x0000004403028227 */ /* 0x040fe800078e00ff */
[----:B------:R-:W-:Y:S01]  /*4d80*/  IMAD R6, R72, R6, R5 ;  /* 0x0000000648067224 */ /* 0x000fe200078e0205 */
[----:B------:R-:W-:Y:S04]  /*4d90*/  @!P0 SHF.R.U32.HI R2, RZ, R69, R2 ;  /* 0x00000045ff028219 */ /* 0x000fe80000011602 */
[----:B------:R-:W-:Y:S02]  /*4da0*/  @!P0 SEL R0, R3, R2, !P2 ;  /* 0x0000000203008207 */ /* 0x000fe40005000000 */
[----:B------:R-:W-:Y:S02]  /*4db0*/  IADD3 R2, PT, PT, -R5, RZ, RZ ;  /* 0x000000ff05027210 */ /* 0x000fe40007ffe1ff */
[----:B------:R-:W-:Y:S01]  /*4dc0*/  @!P0 IADD3 R8, PT, PT, R15, -R0, RZ ;  /* 0x800000000f088210 */ /* 0x000fe20007ffe0ff */
[----:B------:R-:W-:Y:S02]  /*4dd0*/  @!P0 IMAD R0, R7, R6, R0 ;  /* 0x0000000607008224 */ /* 0x000fe400078e0200 */
[----:B------:R-:W-:Y:S02]  /*4de0*/  IMAD R75, R70, R2, R75 ;  /* 0x00000002464b7224 */ /* 0x000fe400078e024b */
[----:B------:R-:W-:Y:S02]  /*4df0*/  @!P0 IMAD R5, R8, R72, R3 ;  /* 0x0000004808058224 */ /* 0x000fe400078e0203 */
[----:B------:R-:W-:Y:S04]  /*4e00*/  @!P0 IMAD.MOV.U32 R3, RZ, RZ, R0 ;  /* 0x000000ffff038224 */ /* 0x000fe800078e0000 */
[----:B------:R-:W-:Y:S02]  /*4e10*/  IMAD R77, R3, R74, R77 ;  /* 0x0000004a034d7224 */ /* 0x000fe400078e024d */
[----:B------:R-:W-:Y:S07]  /*4e20*/  IMAD R75, R5, R70, R75 ;  /* 0x00000046054b7224 */ /* 0x000fee00078e024b */
.L_x_80:
[----:B-1----:R-:W-:Y:S01]  /*4e30*/  @!P1 ISETP.NE.AND P0, PT, R10, 0x1, PT ;  /* 0x000000010a00980c */ /* 0x002fe20003f05270 */
[----:B------:R-:W-:Y:S01]  /*4e40*/  @!P1 IMAD.HI.U32 R3, R75, R11, RZ ;  /* 0x0000000b4b039227 */ /* 0x000fe200078e00ff */
[----:B------:R-:W-:Y:S01]  /*4e50*/  R2UR UR42, R21 ;  /* 0x00000000152a72ca */ /* 0x000fe200000e0000 */
[----:B------:R-:W-:Y:S01]  /*4e60*/  BSSY.RECONVERGENT B6, `(.L_x_81) ;  /* 0x0000031000067945 */ /* 0x000fe20003800200 */
[----:B------:R-:W-:Y:S01]  /*4e70*/  R2UR UR41, R20 ;  /* 0x00000000142972ca */ /* 0x000fe200000e0000 */
[----:B------:R-:W-:Y:S01]  /*4e80*/  @!P1 IMAD.HI.U32 R0, R77, R12, RZ ;  /* 0x0000000c4d009227 */ /* 0x000fe200078e00ff */
[----:B------:R-:W-:Y:S02]  /*4e90*/  @!P1 SHF.R.U32.HI R2, RZ, R14, R3 ;  /* 0x0000000eff029219 */ /* 0x000fe40000011603 */
[----:B------:R-:W-:Y:S01]  /*4ea0*/  @!P1 ISETP.NE.AND P2, PT, R9, 0x1, PT ;  /* 0x000000010900980c */ /* 0x000fe20003f45270 */
[----:B------:R-:W-:Y:S01]  /*4eb0*/  VIADD R173, R173, 0x1 ;  /* 0x00000001adad7836 */ /* 0x000fe20000000000 */
[----:B------:R-:W-:Y:S02]  /*4ec0*/  @!P1 SEL R2, R75, R2, !P0 ;  /* 0x000000024b029207 */ /* 0x000fe40004000000 */
[----:B------:R-:W-:Y:S02]  /*4ed0*/  @!P1 SHF.R.U32.HI R0, RZ, R13, R0 ;  /* 0x0000000dff009219 */ /* 0x000fe40000011600 */
[----:B------:R-:W-:Y:S01]  /*4ee0*/  LOP3.LUT P0, RZ, R163, 0x3f0, RZ, 0xc0, !PT ;  /* 0x000003f0a3ff7812 */ /* 0x000fe2000780c0ff */
[----:B------:R-:W-:Y:S01]  /*4ef0*/  USHF.L.U32 UR42, UR42, 0x7, URZ ;  /* 0x000000072a2a7899 */ /* 0x000fe200080006ff */
[----:B------:R-:W-:Y:S01]  /*4f00*/  @!P1 SEL R3, R77, R0, !P2 ;  /* 0x000000004d039207 */ /* 0x000fe20005000000 */
[----:B------:R-:W-:Y:S01]  /*4f10*/  USHF.L.U32 UR41, UR41, 0x8, URZ ;  /* 0x0000000829297899 */ /* 0x000fe200080006ff */
[----:B------:R-:W-:Y:S03]  /*4f20*/  @P4 SHF.R.U32.HI R164, RZ, 0x10, R17 ;  /* 0x00000010ffa44819 */ /* 0x000fe60000011611 */
[----:B------:R-:W-:Y:S02]  /*4f30*/  @!P1 IMAD.IADD R0, R2, 0x1, -R3 ;  /* 0x0000000102009824 */ /* 0x000fe400078e0a03 */
[----:B------:R-:W-:Y:S02]  /*4f40*/  @!P1 IMAD.IADD R2, R3, 0x1, -R2 ;  /* 0x0000000103029824 */ /* 0x000fe400078e0a02 */
[----:B------:R-:W-:Y:S02]  /*4f50*/  @!P1 IMAD R77, R0, R9, R77 ;  /* 0x00000009004d9224 */ /* 0x000fe400078e024d */
[----:B------:R-:W-:Y:S01]  /*4f60*/  @!P1 IMAD R75, R2, R10, R75 ;  /* 0x0000000a024b9224 */ /* 0x000fe200078e024b */
[----:B------:R-:W-:Y:S06]  /*4f70*/  @!P0 BRA `(.L_x_82) ;  /* 0x00000000007c8947 */ /* 0x000fec0003800000 */
[----:B------:R-:W1:Y:S01]  /*4f80*/  LDCU.64 UR8, c[0x4][0x80] ;  /* 0x01001000ff0877ac */ /* 0x000e620008000a00 */
[----:B------:R-:W-:Y:S01]  /*4f90*/  MOV R2, 0x0 ;  /* 0x0000000000027802 */ /* 0x000fe20000000f00 */
[----:B------:R-:W-:Y:S02]  /*4fa0*/  HFMA2 R12, -RZ, RZ, 0, 5.9604644775390625e-08 ;  /* 0x00000001ff0c7431 */ /* 0x000fe400000001ff */
[----:B------:R-:W-:Y:S01]  /*4fb0*/  IMAD.MOV.U32 R8, RZ, RZ, 0x70 ;  /* 0x00000070ff087424 */ /* 0x000fe200078e00ff */
[----:B------:R2:W3:Y:S01]  /*4fc0*/  LDC.64 R14, c[0x4][R2] ;  /* 0x01000000020e7b82 */ /* 0x0004e20000000a00 */
[----:B------:R-:W4:Y:S01]  /*4fd0*/  LDCU.64 UR6, c[0x4][0x88] ;  /* 0x01001100ff0677ac */ /* 0x000f220008000a00 */
[----:B------:R-:W-:Y:S01]  /*4fe0*/  IMAD.MOV.U32 R13, RZ, RZ, RZ ;  /* 0x000000ffff0d7224 */ /* 0x000fe200078e00ff */
[----:B------:R-:W2:Y:S01]  /*4ff0*/  LDCU.64 UR4, c[0x4][0x8] ;  /* 0x01000100ff0477ac */ /* 0x000ea20008000a00 */
[----:B-1----:R-:W-:Y:S01]  /*5000*/  MOV R5, UR9 ;  /* 0x0000000900057c02 */ /* 0x002fe20008000f00 */
[----:B------:R-:W-:Y:S01]  /*5010*/  IMAD.U32 R4, RZ, RZ, UR8 ;  /* 0x00000008ff047e24 */ /* 0x000fe2000f8e00ff */
[----:B----4-:R-:W-:Y:S01]  /*5020*/  MOV R7, UR7 ;  /* 0x0000000700077c02 */ /* 0x010fe20008000f00 */
[----:B------:R-:W-:Y:S01]  /*5030*/  IMAD.U32 R6, RZ, RZ, UR6 ;  /* 0x00000006ff067e24 */ /* 0x000fe2000f8e00ff */
[----:B--2---:R-:W-:Y:S01]  /*5040*/  MOV R11, UR5 ;  /* 0x00000005000b7c02 */ /* 0x004fe20008000f00 */
[----:B------:R-:W-:Y:S02]  /*5050*/  IMAD.U32 R10, RZ, RZ, UR4 ;  /* 0x00000004ff0a7e24 */ /* 0x000fe4000f8e00ff */
[----:B------:R-:W-:Y:S07]  /*5060*/  LEPC R20, `(.L_x_83) ;  /* 0x000000001014794e */ /* 0x000fee0000000000 */
[----:B---3-5:R-:W-:Y:S05]  /*5070*/  CALL.ABS.NOINC R14 ;  /* 0x000000000e007343 */ /* 0x028fea0003c00000 */
.L_x_83:
[----:B------:R-:W1:Y:S01]  /*5080*/  LDCU.64 UR8, c[0x4][0x80] ;  /* 0x01001000ff0877ac */ /* 0x000e620008000a00 */
[----:B------:R-:W2:Y:S01]  /*5090*/  LDC.64 R2, c[0x4][R2] ;  /* 0x0100000002027b82 */ /* 0x000ea20000000a00 */
[----:B------:R-:W-:Y:S02]  /*50a0*/  HFMA2 R12, -RZ, RZ, 0, 5.9604644775390625e-08 ;  /* 0x00000001ff0c7431 */ /* 0x000fe400000001ff */
[----:B------:R-:W-:Y:S02]  /*50b0*/  IMAD.MOV.U32 R8, RZ, RZ, 0x70 ;  /* 0x00000070ff087424 */ /* 0x000fe400078e00ff */
[----:B------:R-:W-:Y:S01]  /*50c0*/  IMAD.MOV.U32 R13, RZ, RZ, RZ ;  /* 0x000000ffff0d7224 */ /* 0x000fe200078e00ff */
[----:B------:R-:W3:Y:S01]  /*50d0*/  LDCU.64 UR6, c[0x4][0x88] ;  /* 0x01001100ff0677ac */ /* 0x000ee20008000a00 */
[----:B------:R-:W4:Y:S01]  /*50e0*/  LDCU.64 UR4, c[0x4][0x8] ;  /* 0x01000100ff0477ac */ /* 0x000f220008000a00 */
[----:B-1----:R-:W-:Y:S02]  /*50f0*/  MOV R4, UR8 ;  /* 0x0000000800047c02 */ /* 0x002fe40008000f00 */
[----:B------:R-:W-:Y:S02]  /*5100*/  MOV R5, UR9 ;  /* 0x0000000900057c02 */ /* 0x000fe40008000f00 */
[----:B---3--:R-:W-:Y:S01]  /*5110*/  MOV R7, UR7 ;  /* 0x0000000700077c02 */ /* 0x008fe20008000f00 */
[----:B------:R-:W-:Y:S01]  /*5120*/  IMAD.U32 R6, RZ, RZ, UR6 ;  /* 0x00000006ff067e24 */ /* 0x000fe2000f8e00ff */
[----:B----4-:R-:W-:Y:S01]  /*5130*/  MOV R11, UR5 ;  /* 0x00000005000b7c02 */ /* 0x010fe20008000f00 */
[----:B------:R-:W-:Y:S02]  /*5140*/  IMAD.U32 R10, RZ, RZ, UR4 ;  /* 0x00000004ff0a7e24 */ /* 0x000fe4000f8e00ff */
[----:B------:R-:W-:Y:S07]  /*5150*/  LEPC R20, `(.L_x_82) ;  /* 0x000000001014794e */ /* 0x000fee0000000000 */
[----:B--2---:R-:W-:Y:S05]  /*5160*/  CALL.ABS.NOINC R2 ;  /* 0x0000000002007343 */ /* 0x004fea0003c00000 */
.L_x_82:
[----:B------:R-:W-:Y:S05]  /*5170*/  BSYNC.RECONVERGENT B6 ;  /* 0x0000000000067941 */ /* 0x000fea0003800200 */
.L_x_81:
[----:B------:R-:W-:Y:S01]  /*5180*/  ISETP.NE.U32.AND P4, PT, R150, RZ, PT ;  /* 0x000000ff9600720c */ /* 0x000fe20003f85070 */
[----:B------:R-:W-:Y:S01]  /*5190*/  UISETP.NE.AND UP2, UPT, UR50, URZ, UPT ;  /* 0x000000ff3200728c */ /* 0x000fe2000bf45270 */
[----:B------:R-:W-:Y:S01]  /*51a0*/  ISETP.NE.U32.AND P2, PT, RZ, UR38, PT ;  /* 0x00000026ff007c0c */ /* 0x000fe2000bf45070 */
[----:B------:R-:W-:Y:S01]  /*51b0*/  UISETP.NE.U32.AND UP1, UPT, UR44, URZ, UPT ;  /* 0x000000ff2c00728c */ /* 0x000fe2000bf25070 */
[----:B------:R-:W-:Y:S01]  /*51c0*/  ISETP.NE.AND.EX P4, PT, R151, RZ, PT, P4 ;  /* 0x000000ff9700720c */ /* 0x000fe20003f85340 */
[----:B------:R-:W-:Y:S01]  /*51d0*/  UPLOP3.LUT UP0, UPT, UPT, UPT, UPT, 0x40, 0x4 ;  /* 0x000000000004789c */ /* 0x000fe20003f0e870 */
[----:B------:R-:W-:Y:S01]  /*51e0*/  ISETP.NE.AND.EX P2, PT, RZ, UR39, PT, P2 ;  /* 0x00000027ff007c0c */ /* 0x000fe2000bf45320 */
[----:B------:R-:W-:Y:S01]  /*51f0*/  UISETP.NE.AND.EX UP1, UPT, UR45, URZ, UPT, UP1 ;  /* 0x000000ff2d00728c */ /* 0x000fe2000bf25310 */
[----:B------:R-:W-:Y:S04]  /*5200*/  PLOP3.LUT P1, PT, PT, PT, UP2, 0x80, 0x8 ;  /* 0x000000000008781c */ /* 0x000fe80003f2f028 */
[----:B------:R-:W-:Y:S06]  /*5210*/  @UP2 UPLOP3.LUT UP0, UPT, UPT, UPT, UP1, 0x80, 0x8 ;  /* 0x000000000008289c */ /* 0x000fec0003f0f010 */
[----:B------:R-:W-:Y:S01]  /*5220*/  PLOP3.LUT P0, PT, PT, PT, UP0, 0x80, 0x8 ;  /* 0x000000000008781c */ /* 0x000fe20003f0f008 */
[----:B------:R-:W-:Y:S01]  /*5230*/  @!UPT UIADD3 URZ, UPT, UPT, URZ, URZ, URZ ;  /* 0x000000fffffff290 */ /* 0x000fe2000fffe0ff */
[----:B------:R-:W-:Y:S11]  /*5240*/  BRA.U !UP1, `(.L_x_84) ;  /* 0x0000000109387547 */ /* 0x000ff6000b800000 */
[----:B------:R-:W-:Y:S01]  /*5250*/  UISETP.NE.U32.AND UP0, UPT, UR38, URZ, UPT ;  /* 0x000000ff2600728c */ /* 0x000fe2000bf05070 */
[----:B------:R-:W-:Y:S02]  /*5260*/  HFMA2 R0, -RZ, RZ, 0, 5.9604644775390625e-08 ;  /* 0x00000001ff007431 */ /* 0x000fe400000001ff */
[----:B------:R-:W-:Y:S01]  /*5270*/  IMAD.MOV.U32 R155, RZ, RZ, 0x1 ;  /* 0x00000001ff9b7424 */ /* 0x000fe200078e00ff */
[----:B------:R-:W-:Y:S06]  /*5280*/  UISETP.NE.AND.EX UP0, UPT, UR39, URZ, UPT, UP0 ;  /* 0x000000ff2700728c */ /* 0x000fec000bf05300 */
[----:B------:R-:W-:Y:S05]  /*5290*/  PLOP3.LUT P3, PT, PT, PT, UP0, 0x80, 0x8 ;  /* 0x000000000008781c */ /* 0x000fea0003f6f008 */
[----:B------:R-:W1:Y:S01]  /*52a0*/  @UP0 LDCU.64 UR6, c[0x0][0x888] ;  /* 0x00011100ff0607ac */ /* 0x000e620008000a00 */
[----:B------:R-:W-:Y:S07]  /*52b0*/  @UP0 UIMAD UR4, UR36, UR44, URZ ;  /* 0x0000002c240402a4 */ /* 0x000fee000f8e02ff */
[----:B------:R-:W-:Y:S01]  /*52c0*/  @!P3 PRMT R155, R0, 0x7610, R155 ;  /* 0x00007610009bb816 */ /* 0x000fe2000000009b */
[----:B-1----:R-:W-:Y:S03]  /*52d0*/  @UP0 UIMAD.WIDE UR6, UR4, 0x4, UR6 ;  /* 0x00000004040608a5 */ /* 0x002fe6000f8e0206 */
[----:B------:R-:W1:Y:S03]  /*52e0*/  @!UP0 LDCU UR4, c[0x0][0x880] ;  /* 0x00011000ff0487ac */ /* 0x000e660008000800 */
[----:B------:R-:W-:Y:S01]  /*52f0*/  IMAD.U32 R2, RZ, RZ, UR6 ;  /* 0x00000006ff027e24 */ /* 0x000fe2000f8e00ff */
[----:B------:R-:W-:Y:S05]  /*5300*/  MOV R3, UR7 ;  /* 0x0000000700037c02 */ /* 0x000fea0008000f00 */
[----:B-----5:R2:W5:Y:S02]  /*5310*/  @P3 LDG.E R81, desc[UR46][R2.64] ;  /* 0x0000002e02513981 */ /* 0x020564000c1e1900 */
[----:B-12---:R-:W-:Y:S02]  /*5320*/  @!P3 IMAD.U32 R81, RZ, RZ, UR4 ;  /* 0x00000004ff51be24 */ /* 0x006fe4000f8e00ff */
.L_x_84:
[----:B------:R-:W-:Y:S05]  /*5330*/  @!P4 BRA `(.L_x_85) ;  /* 0x000000000020c947 */ /* 0x000fea0003800000 */
[----:B------:R-:W-:Y:S04]  /*5340*/  ISETP.NE.U32.AND P3, PT, R148, RZ, PT ;  /* 0x000000ff9400720c */ /* 0x000fe80003f65070 */
[----:B------:R-:W-:Y:S11]  /*5350*/  ISETP.NE.AND.EX P3, PT, R149, RZ, PT, P3 ;  /* 0x000000ff9500720c */ /* 0x000ff60003f65330 */
[----:B------:R-:W-:Y:S02]  /*5360*/  @!UPT UIADD3 URZ, UPT, UPT, URZ, URZ, URZ ;  /* 0x000000fffffff290 */ /* 0x000fe4000fffe0ff */
[----:B------:R-:W1:Y:S01]  /*5370*/  @P3 LDC.64 R2, c[0x0][0x8a8] ;  /* 0x00022a00ff023b82 */ /* 0x000e620000000a00 */
[----:B------:R-:W-:Y:S04]  /*5380*/  @P3 IMAD R0, R150, UR36, RZ ;  /* 0x0000002496003c24 */ /* 0x000fe8000f8e02ff */
[----:B-1----:R-:W-:Y:S05]  /*5390*/  @P3 IMAD.WIDE R2, R0, 0x4, R2 ;  /* 0x0000000400023825 */ /* 0x002fea00078e0202 */
[----:B-----5:R1:W5:Y:S02]  /*53a0*/  @P3 LDG.E R78, desc[UR46][R2.64] ;  /* 0x0000002e024e3981 */ /* 0x020364000c1e1900 */
[----:B-1----:R-:W2:Y:S02]  /*53b0*/  @!P3 LDC R78, c[0x0][0x8a0] ;  /* 0x00022800ff4ebb82 */ /* 0x002ea40000000800 */
.L_x_85:
[----:B-----5:R-:W-:Y:S01]  /*53c0*/  FSETP.NEU.AND P3, PT, R81, RZ, PT ;  /* 0x000000ff5100720b */ /* 0x020fe20003f6d000 */
[----:B------:R-:W-:Y:S01]  /*53d0*/  IMAD.SHL.U32 R178, R160, 0x2, RZ ;  /* 0x00000002a0b27824 */ /* 0x000fe200078e00ff */
[----:B------:R-:W-:Y:S01]  /*53e0*/  SEL R3, RZ, 0xffffffff, P2 ;  /* 0xffffffffff037807 */ /* 0x000fe20001000000 */
[----:B------:R-:W-:Y:S01]  /*53f0*/  IMAD.SHL.U32 R100, R168, 0x10, RZ ;  /* 0x00000010a8647824 */ /* 0x000fe200078e00ff */
[----:B------:R-:W-:Y:S01]  /*5400*/  @P1 LOP3.LUT P2, RZ, R155, 0xff, RZ, 0xc0, !PT ;  /* 0x000000ff9bff1812 */ /* 0x000fe2000784c0ff */
[----:B------:R-:W-:Y:S01]  /*5410*/  VIADD R179, R178, UR48 ;  /* 0x00000030b2b37c36 */ /* 0x000fe20008000000 */
[----:B------:R-:W-:Y:S01]  /*5420*/  @P1 SEL R2, RZ, 0xffffffff, P3 ;  /* 0xffffffffff021807 */ /* 0x000fe20001800000 */
[----:B------:R-:W-:Y:S01]  /*5430*/  IMAD.SHL.U32 R102, R169, 0x10, RZ ;  /* 0x00000010a9667824 */ /* 0x000fe200078e00ff */
[----:B------:R-:W-:Y:S01]  /*5440*/  LOP3.LUT R167, R167, 0x1, RZ, 0x3c, !PT ;  /* 0x00000001a7a77812 */ /* 0x000fe200078e3cff */
[----:B------:R-:W-:Y:S01]  /*5450*/  IMAD.IADD R175, R179, 0x1, R100 ;  /* 0x00000001b3af7824 */ /* 0x000fe200078e0264 */
[----:B------:R-:W-:Y:S01]  /*5460*/  @P0 SEL R2, R3, R2, !P2 ;  /* 0x0000000203020207 */ /* 0x000fe20005000000 */
[----:B------:R-:W-:Y:S01]  /*5470*/  BSSY B1, `(.L_x_86) ;  /* 0x000004f000017945 */ /* 0x000fe20003800000 */
[----:B------:R-:W-:Y:S01]  /*5480*/  LEA R87, R76, UR48, 0x3 ;  /* 0x000000304c577c11 */ /* 0x000fe2000f8e18ff */
[----:B------:R-:W-:Y:S01]  /*5490*/  IMAD.MOV.U32 R103, RZ, RZ, 0x1 ;  /* 0x00000001ff677424 */ /* 0x000fe200078e00ff */
[----:B------:R-:W-:Y:S01]  /*54a0*/  @P1 LOP3.LUT R2, R2, 0x1, RZ, 0xc0, !PT ;  /* 0x0000000102021812 */ /* 0x000fe200078ec0ff */
[----:B------:R-:W-:Y:S01]  /*54b0*/  IMAD R80, R76, 0x100, R79 ;  /* 0x000001004c507824 */ /* 0x000fe200078e024f */
[----:B------:R-:W-:Y:S01]  /*54c0*/  SHF.L.U32 R0, R166, 0x1f, RZ ;  /* 0x0000001fa6007819 */ /* 0x000fe200000006ff */
[----:B------:R-:W-:Y:S01]  /*54d0*/  IMAD.MOV.U32 R101, RZ, RZ, RZ ;  /* 0x000000ffff657224 */ /* 0x000fe200078e00ff */
[----:B------:R-:W-:Y:S02]  /*54e0*/  ISETP.NE.U32.OR P5, PT, R2, 0x1, !P1 ;  /* 0x000000010200780c */ /* 0x000fe40004fa5470 */
[----:B------:R-:W-:Y:S02]  /*54f0*/  CS2R R146, SRZ ;  /* 0x0000000000927805 */ /* 0x000fe4000001ff00 */
[----:B------:R-:W-:Y:S02]  /*5500*/  PLOP3.LUT P2, PT, PT, PT, UP1, 0x80, 0x8 ;  /* 0x000000000008781c */ /* 0x000fe40003f4f018 */
[----:B------:R-:W-:Y:S02]  /*5510*/  CS2R R144, SRZ ;  /* 0x0000000000907805 */ /* 0x000fe4000001ff00 */
[----:B------:R-:W-:Y:S02]  /*5520*/  SEL R2, RZ, 0xffffffff, P3 ;  /* 0xffffffffff027807 */ /* 0x000fe40001800000 */
[----:B------:R-:W-:Y:S02]  /*5530*/  CS2R R138, SRZ ;  /* 0x00000000008a7805 */ /* 0x000fe4000001ff00 */
[----:B------:R-:W-:Y:S02]  /*5540*/  LOP3.LUT P3, R172, R155, 0xff, RZ, 0xc0, !PT ;  /* 0x000000ff9bac7812 */ /* 0x000fe4000786c0ff */
[----:B------:R-:W-:Y:S02]  /*5550*/  CS2R R136, SRZ ;  /* 0x0000000000887805 */ /* 0x000fe4000001ff00 */
[----:B------:R-:W-:Y:S02]  /*5560*/  P2R R176, PR, RZ, 0x20 ;  /* 0x00000020ffb07803 */ /* 0x000fe40000000000 */
[----:B------:R-:W-:Y:S02]  /*5570*/  CS2R R130, SRZ ;  /* 0x0000000000827805 */ /* 0x000fe4000001ff00 */
[----:B------:R-:W-:Y:S02]  /*5580*/  CS2R R128, SRZ ;  /* 0x0000000000807805 */ /* 0x000fe4000001ff00 */
[----:B------:R-:W-:Y:S02]  /*5590*/  CS2R R122, SRZ ;  /* 0x00000000007a7805 */ /* 0x000fe4000001ff00 */
[----:B------:R-:W-:Y:S02]  /*55a0*/  CS2R R120, SRZ ;  /* 0x0000000000787805 */ /* 0x000fe4000001ff00 */
[----:B------:R-:W-:Y:S02]  /*55b0*/  @P5 SHF.L.U32 R4, R167, 0x1f, RZ ;  /* 0x0000001fa7045819 */ /* 0x000fe400000006ff */
[----:B------:R-:W-:Y:S02]  /*55c0*/  CS2R R114, SRZ ;  /* 0x0000000000727805 */ /* 0x000fe4000001ff00 */
[----:B------:R-:W-:Y:S02]  /*55d0*/  @P2 SEL R2, R3, R2, !P3 ;  /* 0x0000000203022207 */ /* 0x000fe40005800000 */
[----:B------:R-:W-:Y:S01]  /*55e0*/  CS2R R112, SRZ ;  /* 0x0000000000707805 */ /* 0x000fe2000001ff00 */
[----:B------:R-:W1:Y:S01]  /*55f0*/  @P5 SYNCS.PHASECHK.TRANS64.TRYWAIT P1, [UR48+0x20], R4 ;  /* 0x00002004ff0055a7 */ /* 0x000e620008021130 */
[----:B------:R-:W-:Y:S02]  /*5600*/  CS2R R106, SRZ ;  /* 0x00000000006a7805 */ /* 0x000fe4000001ff00 */
[----:B------:R-:W-:Y:S02]  /*5610*/  LOP3.LUT R2, R2, 0x1, RZ, 0xc0, !PT ;  /* 0x0000000102027812 */ /* 0x000fe400078ec0ff */
[----:B------:R-:W-:Y:S02]  /*5620*/  CS2R R104, SRZ ;  /* 0x0000000000687805 */ /* 0x000fe4000001ff00 */
[----:B------:R-:W-:Y:S02]  /*5630*/  CS2R R98, SRZ ;  /* 0x0000000000627805 */ /* 0x000fe4000001ff00 */
[----:B------:R-:W-:Y:S02]  /*5640*/  CS2R R96, SRZ ;  /* 0x0000000000607805 */ /* 0x000fe4000001ff00 */
[----:B------:R-:W-:Y:S02]  /*5650*/  ISETP.NE.U32.AND P4, PT, R2, 0x1, PT ;  /* 0x000000010200780c */ /* 0x000fe40003f85070 */
[----:B------:R-:W-:Y:S02]  /*5660*/  CS2R R90, SRZ ;  /* 0x00000000005a7805 */ /* 0x000fe4000001ff00 */
[----:B------:R-:W-:Y:S01]  /*5670*/  CS2R R88, SRZ ;  /* 0x0000000000587805 */ /* 0x000fe2000001ff00 */
[----:B------:R-:W-:Y:S01]  /*5680*/  IMAD.IADD R177, R179, 0x1, R102 ;  /* 0x00000001b3b17824 */ /* 0x000fe200078e0266 */
[----:B------:R-:W-:Y:S01]  /*5690*/  P2R R108, PR, RZ, 0x10 ;  /* 0x00000010ff6c7803 */ /* 0x000fe20000000000 */
[----:B------:R-:W-:Y:S01]  /*56a0*/  IMAD.IADD R174, R102, 0x1, R175 ;  /* 0x0000000166ae7824 */ /* 0x000fe200078e02af */
[----:B------:R3:W4:Y:S01]  /*56b0*/  SYNCS.PHASECHK.TRANS64.TRYWAIT P0, [R87+URZ+0x90], R0 ;  /* 0x00009000570075a7 */ /* 0x00072200080011ff */
[----:B-1----:R-:W-:Y:S01]  /*56c0*/  @P5 SEL R103, RZ, 0x1, !P1 ;  /* 0x00000001ff675807 */ /* 0x002fe20004800000 */
[----:B---3--:R-:W-:Y:S06]  /*56d0*/  @!P5 BRA `(.L_x_87) ;  /* 0x0000000000a0d947 */ /* 0x008fec0003800000 */
[----:B------:R-:W-:Y:S01]  /*56e0*/  @P4 IMAD.MOV.U32 R2, RZ, RZ, -0x10 ;  /* 0xfffffff0ff024424 */ /* 0x000fe200078e00ff */
[----:B------:R-:W-:Y:S01]  /*56f0*/  ISETP.NE.AND P1, PT, R103, RZ, PT ;  /* 0x000000ff6700720c */ /* 0x000fe20003f25270 */
[----:B------:R-:W-:Y:S01]  /*5700*/  BSSY B0, `(.L_x_88) ;  /* 0x0000010000007945 */ /* 0x000fe20003800000 */
[----:B------:R-:W-:Y:S02]  /*5710*/  ISETP.NE.U32.AND P5, PT, R161, 0x1, PT ;  /* 0x00000001a100780c */ /* 0x000fe40003fa5070 */
[----:B------:R-:W-:Y:S02]  /*5720*/  CS2R R98, SRZ ;  /* 0x0000000000627805 */ /* 0x000fe4000001ff00 */
[----:B------:R-:W-:Y:S02]  /*5730*/  CS2R R96, SRZ ;  /* 0x0000000000607805 */ /* 0x000fe4000001ff00 */
[----:B------:R-:W-:Y:S02]  /*5740*/  CS2R R114, SRZ ;  /* 0x0000000000727805 */ /* 0x000fe4000001ff00 */
[----:B------:R-:W-:Y:S02]  /*5750*/  @P4 SEL R2, R2, 0x10, !P5 ;  /* 0x0000001002024807 */ /* 0x000fe40006800000 */
[----:B------:R-:W-:Y:S02]  /*5760*/  CS2R R112, SRZ ;  /* 0x0000000000707805 */ /* 0x000fe4000001ff00 */
[----:B------:R-:W-:Y:S02]  /*5770*/  CS2R R130, SRZ ;  /* 0x0000000000827805 */ /* 0x000fe4000001ff00 */
[----:B------:R-:W-:Y:S01]  /*5780*/  CS2R R128, SRZ ;  /* 0x0000000000807805 */ /* 0x000fe2000001ff00 */
[----:B------:R-:W-:Y:S02]  /*5790*/  @P4 IMAD.IADD R7, R179, 0x1, R2 ;  /* 0x00000001b3074824 */ /* 0x000fe400078e0202 */
[C---:B------:R-:W-:Y:S02]  /*57a0*/  @P4 IMAD.IADD R6, R2.reuse, 0x1, R177 ;  /* 0x0000000102064824 */ /* 0x040fe400078e02b1 */
[----:B------:R-:W-:Y:S01]  /*57b0*/  @P4 IMAD.IADD R5, R2, 0x1, R175 ;  /* 0x0000000102054824 */ /* 0x000fe200078e02af */
[----:B------:R-:W-:Y:S06]  /*57c0*/  @P1 BRA `(.L_x_89) ;  /* 0x00000000000c1947 */ /* 0x000fec0003800000 */
[----:B------:R-:W-:Y:S04]  /*57d0*/  SHF.L.U32 R4, R167, 0x1f, RZ ;  /* 0x0000001fa7047819 */ /* 0x000fe800000006ff */
[----:B------:R-:W1:Y:S02]  /*57e0*/  SYNCS.PHASECHK.TRANS64.TRYWAIT P1, [UR48+0x20], R4 ;  /* 0x00002004ff0075a7 */ /* 0x000e640008021130 */
[----:B-1----:R-:W-:Y:S05]  /*57f0*/  @!P1 BRA `(.L_x_90) ;  /* 0x0000005c00009947 */ /* 0x002fea0003800000 */
.L_x_89:
[----:B------:R-:W-:Y:S05]  /*5800*/  BSYNC B0 ;  /* 0x0000000000007941 */ /* 0x000fea0003800000 */
.L_x_88:
[----:B------:R-:W-:Y:S01]  /*5810*/  ISETP.NE.AND P1, PT, R108, RZ, PT ;  /* 0x000000ff6c00720c */ /* 0x000fe20003f25270 */
[----:B------:R-:W-:Y:S01]  /*5820*/  IMAD.MOV.U32 R147, RZ, RZ, RZ ;  /* 0x000000ffff937224 */ /* 0x000fe200078e00ff */
[----:B------:R-:W-:Y:S02]  /*5830*/  CS2R R144, SRZ ;  /* 0x0000000000907805 */ /* 0x000fe4000001ff00 */
[----:B------:R-:W-:Y:S02]  /*5840*/  CS2R R90, SRZ ;  /* 0x00000000005a7805 */ /* 0x000fe4000001ff00 */
[----:B------:R-:W-:Y:S02]  /*5850*/  CS2R R88, SRZ ;  /* 0x0000000000587805 */ /* 0x000fe4000001ff00 */
[----:B------:R-:W-:Y:S02]  /*5860*/  CS2R R106, SRZ ;  /* 0x00000000006a7805 */ /* 0x000fe4000001ff00 */
[----:B------:R-:W-:Y:S02]  /*5870*/  CS2R R104, SRZ ;  /* 0x0000000000687805 */ /* 0x000fe4000001ff00 */
[----:B------:R-:W-:Y:S02]  /*5880*/  CS2R R122, SRZ ;  /* 0x00000000007a7805 */ /* 0x000fe4000001ff00 */
[----:B------:R-:W-:Y:S02]  /*5890*/  CS2R R120, SRZ ;  /* 0x0000000000787805 */ /* 0x000fe4000001ff00 */
[----:B------:R-:W-:Y:S02]  /*58a0*/  CS2R R138, SRZ ;  /* 0x00000000008a7805 */ /* 0x000fe4000001ff00 */
[----:B------:R-:W-:Y:S01]  /*58b0*/  CS2R R136, SRZ ;  /* 0x0000000000887805 */ /* 0x000fe2000001ff00 */
[----:B------:R-:W-:Y:S01]  /*58c0*/  IMAD.MOV.U32 R101, RZ, RZ, 0x1 ;  /* 0x00000001ff657424 */ /* 0x000fe200078e00ff */
[----:B------:R3:W1:Y:S01]  /*58d0*/  @P1 LDS.128 R96, [R7+0x400] ;  /* 0x0004000007601984 */ /* 0x0006620000000c00 */
[----:B------:R-:W-:Y:S03]  /*58e0*/  @P1 IMAD.IADD R2, R2, 0x1, R174 ;  /* 0x0000000102021824 */ /* 0x000fe600078e02ae */
[----:B------:R3:W1:Y:S04]  /*58f0*/  @P1 LDS.128 R112, [R6+0x400] ;  /* 0x0004000006701984 */ /* 0x0006680000000c00 */
[----:B------:R3:W1:Y:S04]  /*5900*/  @P1 LDS.128 R128, [R5+0x400] ;  /* 0x0004000005801984 */ /* 0x0006680000000c00 */
[----:B------:R3:W1:Y:S04]  /*5910*/  @P1 LDS.128 R144, [R2+0x400] ;  /* 0x0004000002901984 */ /* 0x0006680000000c00 */
[----:B------:R3:W1:Y:S04]  /*5920*/  @P1 LDS.128 R88, [R178+UR48+0x400] ;  /* 0x00040030b2581984 */ /* 0x0006680008000c00 */
[----:B------:R3:W1:Y:S04]  /*5930*/  @P1 LDS.128 R104, [R177+0x400] ;  /* 0x00040000b1681984 */ /* 0x0006680000000c00 */
[----:B------:R3:W1:Y:S04]  /*5940*/  @P1 LDS.128 R120, [R175+0x400] ;  /* 0x00040000af781984 */ /* 0x0006680000000c00 */
[----:B------:R3:W1:Y:S02]  /*5950*/  @P1 LDS.128 R136, [R174+0x400] ;  /* 0x00040000ae881984 */ /* 0x0006640000000c00 */
.L_x_87:
[----:B------:R-:W-:Y:S05]  /*5960*/  BSYNC B1 ;  /* 0x0000000000017941 */ /* 0x000fea0003800000 */
.L_x_86:
[----:B-1----:R-:W-:Y:S04]  /*5970*/  SHF.R.U32.HI R3, RZ, 0x15, R80 ;  /* 0x00000015ff037819 */ /* 0x002fe80000011650 */
[----:B------:R-:W-:Y:S01]  /*5980*/  LOP3.LUT P1, RZ, R3, 0x3, R162, 0x48, !PT ;  /* 0x0000000303ff7812 */ /* 0x000fe200078248a2 */
[----:B------:R-:W-:Y:S01]  /*5990*/  @!UPT UIADD3 URZ, UPT, UPT, URZ, URZ, URZ ;  /* 0x000000fffffff290 */ /* 0x000fe2000fffe0ff */
[----:B----4-:R-:W-:Y:S11]  /*59a0*/  @P0 BRA `(.L_x_91) ;  /* 0x0000000000080947 */ /* 0x010ff60003800000 */
[----:B------:R-:W1:Y:S02]  /*59b0*/  SYNCS.PHASECHK.TRANS64.TRYWAIT P0, [R87+URZ+0x90], R0 ;  /* 0x00009000570075a7 */ /* 0x000e6400080011ff */
[----:B-1----:R-:W-:Y:S05]  /*59c0*/  @!P0 BRA `(.L_x_92) ;  /* 0x0000005800a48947 */ /* 0x002fea0003800000 */
.L_x_91:
[----:B------:R-:W-:Y:S05]  /*59d0*/  @!P1 BRA `(.L_x_93) ;  /* 0x0000000000409947 */ /* 0x000fea0003800000 */
[----:B------:R-:W4:Y:S01]  /*59e0*/  LDCU.64 UR8, c[0x4][0x70] ;  /* 0x01000e00ff0877ac */ /* 0x000f220008000a00 */
[----:B------:R-:W-:Y:S01]  /*59f0*/  MOV R3, 0x0 ;  /* 0x0000000000037802 */ /* 0x000fe20000000f00 */
[----:B------:R-:W-:Y:S02]  /*5a00*/  HFMA2 R12, -RZ, RZ, 0, 5.9604644775390625e-08 ;  /* 0x00000001ff0c7431 */ /* 0x000fe400000001ff */
[----:B------:R-:W-:Y:S02]  /*5a10*/  IMAD.MOV.U32 R8, RZ, RZ, 0x192 ;  /* 0x00000192ff087424 */ /* 0x000fe400078e00ff */
[----:B------:R-:W-:Y:S01]  /*5a20*/  IMAD.MOV.U32 R13, RZ, RZ, RZ ;  /* 0x000000ffff0d7224 */ /* 0x000fe200078e00ff */
[----:B------:R-:W5:Y:S01]  /*5a30*/  LDCU.64 UR6, c[0x4][0x78] ;  /* 0x01000f00ff0677ac */ /* 0x000f620008000a00 */
[----:B---3--:R-:W3:Y:S01]  /*5a40*/  LDC.64 R2, c[0x4][R3] ;  /* 0x0100000003027b82 */ /* 0x008ee20000000a00 */
[----:B------:R-:W1:Y:S01]  /*5a50*/  LDCU.64 UR4, c[0x4][0x10] ;  /* 0x01000200ff0477ac */ /* 0x000e620008000a00 */
[----:B----4-:R-:W-:Y:S01]  /*5a60*/  MOV R5, UR9 ;  /* 0x0000000900057c02 */ /* 0x010fe20008000f00 */
[----:B------:R-:W-:Y:S01]  /*5a70*/  IMAD.U32 R4, RZ, RZ, UR8 ;  /* 0x00000008ff047e24 */ /* 0x000fe2000f8e00ff */
[----:B-----5:R-:W-:Y:S01]  /*5a80*/  MOV R7, UR7 ;  /* 0x0000000700077c02 */ /* 0x020fe20008000f00 */
[----:B------:R-:W-:Y:S01]  /*5a90*/  IMAD.U32 R6, RZ, RZ, UR6 ;  /* 0x00000006ff067e24 */ /* 0x000fe2000f8e00ff */
[----:B-1----:R-:W-:Y:S01]  /*5aa0*/  MOV R11, UR5 ;  /* 0x00000005000b7c02 */ /* 0x002fe20008000f00 */
[----:B------:R-:W-:Y:S02]  /*5ab0*/  IMAD.U32 R10, RZ, RZ, UR4 ;  /* 0x00000004ff0a7e24 */ /* 0x000fe4000f8e00ff */
[----:B------:R-:W-:Y:S07]  /*5ac0*/  LEPC R20, `(.L_x_93) ;  /* 0x000000001014794e */ /* 0x000fee0000000000 */
[----:B--23--:R-:W-:Y:S05]  /*5ad0*/  CALL.ABS.NOINC R2 ;  /* 0x0000000002007343 */ /* 0x00cfea0003c00000 */
.L_x_93:
[----:B------:R-:W-:Y:S05]  /*5ae0*/  WARPSYNC.ALL ;  /* 0x0000000000007948 */ /* 0x000fea0003800000 */
[----:B------:R-:W-:Y:S01]  /*5af0*/  R2UR UR4, R80 ;  /* 0x00000000500472ca */ /* 0x000fe200000e0000 */
[--C-:B------:R-:W-:Y:S01]  /*5b00*/  HADD2.F32 R82, -RZ, R88.reuse.H0_H0 ;  /* 0x20000058ff527230 */ /* 0x100fe20000004100 */
[----:B------:R-:W-:Y:S01]  /*5b10*/  MOV R110, 0xfffffff0 ;  /* 0xfffffff0006e7802 */ /* 0x000fe20000000f00 */
[----:B------:R-:W-:Y:S01]  /*5b20*/  HADD2.F32 R83, -RZ, R88.H1_H1 ;  /* 0x30000058ff537230 */ /* 0x000fe20000004100 */
[----:B------:R-:W-:Y:S01]  /*5b30*/  ISETP.NE.U32.AND P6, PT, R161, 0x1, PT ;  /* 0x00000001a100780c */ /* 0x000fe20003fc5070 */
[----:B------:R-:W-:Y:S01]  /*5b40*/  HADD2.F32 R84, -RZ, R89.H1_H1 ;  /* 0x30000059ff547230 */ /* 0x000fe20000004100 */
[----:B------:R-:W-:Y:S01]  /*5b50*/  ISETP.NE.AND P0, PT, R170, RZ, PT ;  /* 0x000000ffaa00720c */ /* 0x000fe20003f05270 */
[--C-:B------:R-:W-:Y:S01]  /*5b60*/  HADD2.F32 R85, -RZ, R107.reuse.H0_H0 ;  /* 0x2000006bff557230 */ /* 0x100fe20000004100 */
[----:B------:R-:W-:Y:S01]  /*5b70*/  SEL R110, R110, 0x10, !P6 ;  /* 0x000000106e6e7807 */ /* 0x000fe20007000000 */
[----:B------:R-:W-:Y:S01]  /*5b80*/  HADD2.F32 R86, -RZ, R107.H1_H1 ;  /* 0x3000006bff567230 */ /* 0x000fe20000004100 */
[----:B------:R-:W-:Y:S02]  /*5b90*/  BSSY.RECONVERGENT B0, `(.L_x_94) ;  /* 0x00000fb000007945 */ /* 0x000fe40003800200 */
[----:B------:R-:W-:Y:S01]  /*5ba0*/  IADD3 R179, PT, PT, R179, R110, RZ ;  /* 0x0000006eb3b37210 */ /* 0x000fe20007ffe0ff */
[----:B---3--:R-:W1:Y:S01]  /*5bb0*/  LDTM.x64 R4, tmem[UR4] ;  /* 0x00000004000479ee */ /* 0x008e620008340000 */
[C---:B------:R-:W-:Y:S02]  /*5bc0*/  IADD3 R180, PT, PT, R110.reuse, R177, RZ ;  /* 0x000000b16eb47210 */ /* 0x040fe40007ffe0ff */
[C---:B------:R-:W-:Y:S02]  /*5bd0*/  IADD3 R182, PT, PT, R110.reuse, R175, RZ ;  /* 0x000000af6eb67210 */ /* 0x040fe40007ffe0ff */
[----:B------:R-:W-:Y:S01]  /*5be0*/  IADD3 R181, PT, PT, R110, R174, RZ ;  /* 0x000000ae6eb57210 */ /* 0x000fe20007ffe0ff */
[C---:B-12---:R-:W-:Y:S01]  /*5bf0*/  FMUL R0, R78.reuse, R4 ;  /* 0x000000044e007220 */ /* 0x046fe20000400000 */
[C---:B------:R-:W-:Y:S01]  /*5c00*/  FMUL R2, R78.reuse, R5 ;  /* 0x000000054e027220 */ /* 0x040fe20000400000 */
[C---:B------:R-:W-:Y:S01]  /*5c10*/  FMUL R3, R78.reuse, R6 ;  /* 0x000000064e037220 */ /* 0x040fe20000400000 */
[C---:B------:R-:W-:Y:S01]  /*5c20*/  FMUL R7, R78.reuse, R7 ;  /* 0x000000074e077220 */ /* 0x040fe20000400000 */
[C---:B------:R-:W-:Y:S01]  /*5c30*/  FFMA R0, R81.reuse, R82, R0 ;  /* 0x0000005251007223 */ /* 0x040fe20000000000 */
[----:B------:R-:W-:Y:S02]  /*5c40*/  HADD2.F32 R82, -RZ, R89.H0_H0 ;  /* 0x20000059ff527230 */ /* 0x000fe40000004100 */
[C---:B------:R-:W-:Y:S01]  /*5c50*/  FFMA R2, R81.reuse, R83, R2 ;  /* 0x0000005351027223 */ /* 0x040fe20000000002 */
[--C-:B------:R-:W-:Y:S02]  /*5c60*/  HADD2.F32 R83, -RZ, R90.reuse.H0_H0 ;  /* 0x2000005aff537230 */ /* 0x100fe40000004100 */
[C---:B------:R-:W-:Y:S01]  /*5c70*/  FMUL R4, R78.reuse, R8 ;  /* 0x000000084e047220 */ /* 0x040fe20000400000 */
[----:B------:R-:W-:Y:S01]  /*5c80*/  FMUL R5, R78, R9 ;  /* 0x000000094e057220 */ /* 0x000fe20000400000 */
[C---:B------:R-:W-:Y:S01]  /*5c90*/  FFMA R3, R81.reuse, R82, R3 ;  /* 0x0000005251037223 */ /* 0x040fe20000000003 */
[----:B------:R-:W-:Y:S01]  /*5ca0*/  HADD2.F32 R82, -RZ, R90.H1_H1 ;  /* 0x3000005aff527230 */ /* 0x000fe20000004100 */
[----:B------:R-:W-:Y:S01]  /*5cb0*/  F2FP.F16.F32.PACK_AB R92, R2, R0 ;  /* 0x00000000025c723e */ /* 0x000fe200000000ff */
[C---:B------:R-:W-:Y:S01]  /*5cc0*/  FFMA R7, R81.reuse, R84, R7 ;  /* 0x0000005451077223 */ /* 0x040fe20000000007 */
[C---:B------:R-:W-:Y:S01]  /*5cd0*/  FFMA R4, R81.reuse, R83, R4 ;  /* 0x0000005351047223 */ /* 0x040fe20000000004 */
[--C-:B------:R-:W-:Y:S02]  /*5ce0*/  HADD2.F32 R83, -RZ, R91.reuse.H0_H0 ;  /* 0x2000005bff537230 */ /* 0x100fe40000004100 */
[----:B------:R-:W-:Y:S01]  /*5cf0*/  FFMA R5, R81, R82, R5 ;  /* 0x0000005251057223 */ /* 0x000fe20000000005 */
[C---:B------:R-:W-:Y:S01]  /*5d00*/  FMUL R6, R78.reuse, R10 ;  /* 0x0000000a4e067220 */ /* 0x040fe20000400000 */
[----:B------:R-:W-:Y:S01]  /*5d10*/  HADD2.F32 R82, -RZ, R91.H1_H1 ;  /* 0x3000005bff527230 */ /* 0x000fe20000004100 */
[----:B------:R-:W-:Y:S01]  /*5d20*/  F2FP.F16.F32.PACK_AB R93, R7, R3 ;  /* 0x00000003075d723e */ /* 0x000fe200000000ff */
[C---:B------:R-:W-:Y:S01]  /*5d30*/  FMUL R11, R78.reuse, R11 ;  /* 0x0000000b4e0b7220 */ /* 0x040fe20000400000 */
[----:B------:R-:W-:Y:S01]  /*5d40*/  F2FP.F16.F32.PACK_AB R94, R5, R4 ;  /* 0x00000004055e723e */ /* 0x000fe200000000ff */
[C---:B------:R-:W-:Y:S01]  /*5d50*/  FFMA R6, R81.reuse, R83, R6 ;  /* 0x0000005351067223 */ /* 0x040fe20000000006 */
[C---:B------:R-:W-:Y:S01]  /*5d60*/  FMUL R8, R78.reuse, R12 ;  /* 0x0000000c4e087220 */ /* 0x040fe20000400000 */
[----:B------:R-:W-:Y:S01]  /*5d70*/  FFMA R11, R81, R82, R11 ;  /* 0x00000052510b7223 */ /* 0x000fe2000000000b */
[--C-:B------:R-:W-:Y:S02]  /*5d80*/  HADD2.F32 R82, -RZ, R96.reuse.H0_H0 ;  /* 0x20000060ff527230 */ /* 0x100fe40000004100 */
[C---:B------:R-:W-:Y:S01]  /*5d90*/  FMUL R9, R78.reuse, R13 ;  /* 0x0000000d4e097220 */ /* 0x040fe20000400000 */
[----:B------:R-:W-:Y:S02]  /*5da0*/  HADD2.F32 R84, -RZ, R96.H1_H1 ;  /* 0x30000060ff547230 */ /* 0x000fe40000004100 */
[C---:B------:R-:W-:Y:S01]  /*5db0*/  FMUL R10, R78.reuse, R14 ;  /* 0x0000000e4e0a7220 */ /* 0x040fe20000400000 */
[--C-:B------:R-:W-:Y:S01]  /*5dc0*/  HADD2.F32 R83, -RZ, R97.reuse.H0_H0 ;  /* 0x20000061ff537230 */ /* 0x100fe20000004100 */
[----:B------:R-:W-:Y:S01]  /*5dd0*/  F2FP.F16.F32.PACK_AB R95, R11, R6 ;  /* 0x000000060b5f723e */ /* 0x000fe200000000ff */
[C---:B------:R-:W-:Y:S01]  /*5de0*/  FFMA R8, R81.reuse, R82, R8 ;  /* 0x0000005251087223 */ /* 0x040fe20000000008 */
[----:B------:R-:W-:Y:S02]  /*5df0*/  HADD2.F32 R82, -RZ, R97.H1_H1 ;  /* 0x30000061ff527230 */ /* 0x000fe40000004100 */
[C---:B------:R-:W-:Y:S01]  /*5e00*/  FFMA R9, R81.reuse, R84, R9 ;  /* 0x0000005451097223 */ /* 0x040fe20000000009 */
[----:B------:R-:W-:Y:S01]  /*5e10*/  FFMA R10, R81, R83, R10 ;  /* 0x00000053510a7223 */ /* 0x000fe2000000000a */
[----:B------:R1:W-:Y:S01]  /*5e20*/  STS.128 [R178+UR48+0x400], R92 ;  /* 0x0004005cb2007988 */ /* 0x0003e20008000c30 */
[C---:B------:R-:W-:Y:S01]  /*5e30*/  FMUL R15, R78.reuse, R15 ;  /* 0x0000000f4e0f7220 */ /* 0x040fe20000400000 */
[--C-:B------:R-:W-:Y:S01]  /*5e40*/  HADD2.F32 R83, -RZ, R98.reuse.H0_H0 ;  /* 0x20000062ff537230 */ /* 0x100fe20000004100 */
[----:B------:R-:W-:Y:S01]  /*5e50*/  F2FP.F16.F32.PACK_AB R116, R9, R8 ;  /* 0x000000080974723e */ /* 0x000fe200000000ff */
[----:B------:R-:W-:Y:S02]  /*5e60*/  HADD2.F32 R84, -RZ, R98.H1_H1 ;  /* 0x30000062ff547230 */ /* 0x000fe40000004100 */
[----:B------:R-:W-:Y:S01]  /*5e70*/  FFMA R15, R81, R82, R15 ;  /* 0x00000052510f7223 */ /* 0x000fe2000000000f */
[C---:B------:R-:W-:Y:S01]  /*5e80*/  FMUL R12, R78.reuse, R16 ;  /* 0x000000104e0c7220 */ /* 0x040fe20000400000 */
[C---:B------:R-:W-:Y:S01]  /*5e90*/  FMUL R13, R78.reuse, R17 ;  /* 0x000000114e0d7220 */ /* 0x040fe20000400000 */
[--C-:B------:R-:W-:Y:S02]  /*5ea0*/  HADD2.F32 R82, -RZ, R99.reuse.H0_H0 ;  /* 0x20000063ff527230 */ /* 0x100fe40000004100 */
[C---:B------:R-:W-:Y:S01]  /*5eb0*/  FMUL R14, R78.reuse, R18 ;  /* 0x000000124e0e7220 */ /* 0x040fe20000400000 */
[----:B------:R-:W-:Y:S01]  /*5ec0*/  F2FP.F16.F32.PACK_AB R117, R15, R10 ;  /* 0x0000000a0f75723e */ /* 0x000fe200000000ff */
[C---:B------:R-:W-:Y:S01]  /*5ed0*/  FFMA R12, R81.reuse, R83, R12 ;  /* 0x00000053510c7223 */ /* 0x040fe2000000000c */
[C---:B------:R-:W-:Y:S01]  /*5ee0*/  FFMA R13, R81.reuse, R84, R13 ;  /* 0x00000054510d7223 */ /* 0x040fe2000000000d */
[----:B------:R-:W-:Y:S01]  /*5ef0*/  FFMA R14, R81, R82, R14 ;  /* 0x00000052510e7223 */ /* 0x000fe2000000000e */
[----:B------:R-:W-:Y:S02]  /*5f00*/  HADD2.F32 R84, -RZ, R99.H1_H1 ;  /* 0x30000063ff547230 */ /* 0x000fe40000004100 */
[C---:B------:R-:W-:Y:S01]  /*5f10*/  FMUL R19, R78.reuse, R19 ;  /* 0x000000134e137220 */ /* 0x040fe20000400000 */
[--C-:B------:R-:W-:Y:S01]  /*5f20*/  HADD2.F32 R82, -RZ, R104.reuse.H0_H0 ;  /* 0x20000068ff527230 */ /* 0x100fe20000004100 */
[----:B------:R-:W-:Y:S01]  /*5f30*/  F2FP.F16.F32.PACK_AB R118, R13, R12 ;  /* 0x0000000c0d76723e */ /* 0x000fe200000000ff */
[C---:B------:R-:W-:Y:S01]  /*5f40*/  FMUL R16, R78.reuse, R20 ;  /* 0x000000144e107220 */ /* 0x040fe20000400000 */
[C---:B------:R-:W-:Y:S01]  /*5f50*/  FFMA R19, R81.reuse, R84, R19 ;  /* 0x0000005451137223 */ /* 0x040fe20000000013 */
[----:B------:R-:W-:Y:S02]  /*5f60*/  HADD2.F32 R84, -RZ, R104.H1_H1 ;  /* 0x30000068ff547230 */ /* 0x000fe40000004100 */
[C---:B------:R-:W-:Y:S01]  /*5f70*/  FMUL R17, R78.reuse, R21 ;  /* 0x000000154e117220 */ /* 0x040fe20000400000 */
[----:B------:R-:W-:Y:S01]  /*5f80*/  FFMA R16, R81, R82, R16 ;  /* 0x0000005251107223 */ /* 0x000fe20000000010 */
[--C-:B------:R-:W-:Y:S01]  /*5f90*/  HADD2.F32 R82, -RZ, R105.reuse.H0_H0 ;  /* 0x20000069ff527230 */ /* 0x100fe20000004100 */
[----:B------:R-:W-:Y:S01]  /*5fa0*/  F2FP.F16.F32.PACK_AB R119, R19, R14 ;  /* 0x0000000e1377723e */ /* 0x000fe200000000ff */
[----:B------:R-:W-:Y:S01]  /*5fb0*/  FFMA R17, R81, R84, R17 ;  /* 0x0000005451117223 */ /* 0x000fe20000000011 */
[C---:B------:R-:W-:Y:S01]  /*5fc0*/  FMUL R18, R78.reuse, R22 ;  /* 0x000000164e127220 */ /* 0x040fe20000400000 */
[C---:B------:R-:W-:Y:S01]  /*5fd0*/  FMUL R23, R78.reuse, R23 ;  /* 0x000000174e177220 */ /* 0x040fe20000400000 */
[--C-:B------:R-:W-:Y:S01]  /*5fe0*/  HADD2.F32 R83, -RZ, R106.reuse.H0_H0 ;  /* 0x2000006aff537230 */ /* 0x100fe20000004100 */
[----:B------:R2:W-:Y:S01]  /*5ff0*/  STS.128 [R179+0x400], R116 ;  /* 0x00040074b3007388 */ /* 0x0005e20000000c00 */
[----:B------:R-:W-:Y:S01]  /*6000*/  F2FP.F16.F32.PACK_AB R124, R17, R16 ;  /* 0x00000010117c723e */ /* 0x000fe200000000ff */
[C---:B------:R-:W-:Y:S01]  /*6010*/  FFMA R18, R81.reuse, R82, R18 ;  /* 0x0000005251127223 */ /* 0x040fe20000000012 */
[----:B------:R-:W-:Y:S02]  /*6020*/  HADD2.F32 R82, -RZ, R105.H1_H1 ;  /* 0x30000069ff527230 */ /* 0x000fe40000004100 */
[C---:B------:R-:W-:Y:S01]  /*6030*/  FMUL R20, R78.reuse, R24 ;  /* 0x000000184e147220 */ /* 0x040fe20000400000 */
[----:B------:R-:W-:Y:S02]  /*6040*/  HADD2.F32 R84, -RZ, R106.H1_H1 ;  /* 0x3000006aff547230 */ /* 0x000fe40000004100 */
[C---:B------:R-:W-:Y:S01]  /*6050*/  FMUL R21, R78.reuse, R25 ;  /* 0x000000194e157220 */ /* 0x040fe20000400000 */
[C---:B------:R-:W-:Y:S01]  /*6060*/  FMUL R22, R78.reuse, R26 ;  /* 0x0000001a4e167220 */ /* 0x040fe20000400000 */
[C---:B------:R-:W-:Y:S01]  /*6070*/  FFMA R23, R81.reuse, R82, R23 ;  /* 0x0000005251177223 */ /* 0x040fe20000000017 */
[C---:B------:R-:W-:Y:S01]  /*6080*/  FFMA R20, R81.reuse, R83, R20 ;  /* 0x0000005351147223 */ /* 0x040fe20000000014 */
[C---:B------:R-:W-:Y:S01]  /*6090*/  FFMA R21, R81.reuse, R84, R21 ;  /* 0x0000005451157223 */ /* 0x040fe20000000015 */
[----:B------:R-:W-:Y:S01]  /*60a0*/  FFMA R22, R81, R85, R22 ;  /* 0x0000005551167223 */ /* 0x000fe20000000016 */
[C---:B------:R-:W-:Y:S01]  /*60b0*/  FMUL R27, R78.reuse, R27 ;  /* 0x0000001b4e1b7220 */ /* 0x040fe20000400000 */
[--C-:B------:R-:W-:Y:S01]  /*60c0*/  HADD2.F32 R82, -RZ, R112.reuse.H0_H0 ;  /* 0x20000070ff527230 */ /* 0x100fe20000004100 */
[----:B------:R-:W-:Y:S01]  /*60d0*/  F2FP.F16.F32.PACK_AB R125, R23, R18 ;  /* 0x00000012177d723e */ /* 0x000fe200000000ff */
[C---:B------:R-:W-:Y:S01]  /*60e0*/  FMUL R24, R78.reuse, R28 ;  /* 0x0000001c4e187220 */ /* 0x040fe20000400000 */
[----:B------:R-:W-:Y:S01]  /*60f0*/  F2FP.F16.F32.PACK_AB R126, R21, R20 ;  /* 0x00000014157e723e */ /* 0x000fe200000000ff */
[C---:B------:R-:W-:Y:S01]  /*6100*/  FFMA R27, R81.reuse, R86, R27 ;  /* 0x00000056511b7223 */ /* 0x040fe2000000001b */
[----:B------:R-:W-:Y:S02]  /*6110*/  HADD2.F32 R84, -RZ, R112.H1_H1 ;  /* 0x30000070ff547230 */ /* 0x000fe40000004100 */
[----:B------:R-:W-:Y:S01]  /*6120*/  FFMA R24, R81, R82, R24 ;  /* 0x0000005251187223 */ /* 0x000fe20000000018 */
[C---:B------:R-:W-:Y:S01]  /*6130*/  FMUL R25, R78.reuse, R29 ;  /* 0x0000001d4e197220 */ /* 0x040fe20000400000 */
[--C-:B------:R-:W-:Y:S01]  /*6140*/  HADD2.F32 R83, -RZ, R113.reuse.H0_H0 ;  /* 0x20000071ff537230 */ /* 0x100fe20000004100 */
[----:B------:R-:W-:Y:S01]  /*6150*/  F2FP.F16.F32.PACK_AB R127, R27, R22 ;  /* 0x000000161b7f723e */ /* 0x000fe200000000ff */
[C---:B------:R-:W-:Y:S01]  /*6160*/  FMUL R26, R78.reuse, R30 ;  /* 0x0000001e4e1a7220 */ /* 0x040fe20000400000 */
[----:B------:R-:W-:Y:S02]  /*6170*/  HADD2.F32 R82, -RZ, R113.H1_H1 ;  /* 0x30000071ff527230 */ /* 0x000fe40000004100 */
[C---:B------:R-:W-:Y:S01]  /*6180*/  FFMA R25, R81.reuse, R84, R25 ;  /* 0x0000005451197223 */ /* 0x040fe20000000019 */
[C---:B------:R-:W-:Y:S01]  /*6190*/  FMUL R31, R78.reuse, R31 ;  /* 0x0000001f4e1f7220 */ /* 0x040fe20000400000 */
[----:B------:R3:W-:Y:S01]  /*61a0*/  STS.128 [R177+0x400], R124 ;  /* 0x0004007cb1007388 */ /* 0x0007e20000000c00 */
[----:B------:R-:W-:Y:S01]  /*61b0*/  FFMA R26, R81, R83, R26 ;  /* 0x00000053511a7223 */ /* 0x000fe2000000001a */
[--C-:B------:R-:W-:Y:S01]  /*61c0*/  HADD2.F32 R83, -RZ, R114.reuse.H0_H0 ;  /* 0x20000072ff537230 */ /* 0x100fe20000004100 */
[----:B-1----:R-:W-:Y:S01]  /*61d0*/  F2FP.F16.F32.PACK_AB R92, R25, R24 ;  /* 0x00000018195c723e */ /* 0x002fe200000000ff */
[----:B------:R-:W-:Y:S01]  /*61e0*/  FFMA R31, R81, R82, R31 ;  /* 0x00000052511f7223 */ /* 0x000fe2000000001f */
[C---:B------:R-:W-:Y:S01]  /*61f0*/  FMUL R28, R78.reuse, R32 ;  /* 0x000000204e1c7220 */ /* 0x040fe20000400000 */
[----:B------:R-:W-:Y:S02]  /*6200*/  HADD2.F32 R82, -RZ, R114.H1_H1 ;  /* 0x30000072ff527230 */ /* 0x000fe40000004100 */
[C---:B------:R-:W-:Y:S01]  /*6210*/  FMUL R29, R78.reuse, R33 ;  /* 0x000000214e1d7220 */ /* 0x040fe20000400000 */
[--C-:B------:R-:W-:Y:S01]  /*6220*/  HADD2.F32 R85, -RZ, R115.reuse.H0_H0 ;  /* 0x20000073ff557230 */ /* 0x100fe20000004100 */
[----:B------:R-:W-:Y:S01]  /*6230*/  F2FP.F16.F32.PACK_AB R93, R31, R26 ;  /* 0x0000001a1f5d723e */ /* 0x000fe200000000ff */
[C---:B------:R-:W-:Y:S01]  /*6240*/  FFMA R28, R81.reuse, R83, R28 ;  /* 0x00000053511c7223 */ /* 0x040fe2000000001c */
        /* <DEDUP_REMOVED lines=16> */
[----:B------:R-:W-:Y:S01]  /*6350*/  HADD2.F32 R82, -RZ, R121.H1_H1 ;  /* 0x30000079ff527230 */ /* 0x000fe20000004100 */
[----:B------:R1:W-:Y:S01]  /*6360*/  STS.128 [R180+0x400], R92 ;  /* 0x0004005cb4007388 */ /* 0x0003e20000000c00 */
[C---:B------:R-:W-:Y:S01]  /*6370*/  FMUL R39, R78.reuse, R39 ;  /* 0x000000274e277220 */ /* 0x040fe20000400000 */
[----:B--2---:R-:W-:Y:S01]  /*6380*/  F2FP.F16.F32.PACK_AB R116, R33, R32 ;  /* 0x000000202174723e */ /* 0x004fe200000000ff */
[C---:B------:R-:W-:Y:S01]  /*6390*/  FFMA R34, R81.reuse, R83, R34 ;  /* 0x0000005351227223 */ /* 0x040fe20000000022 */
[--C-:B------:R-:W-:Y:S02]  /*63a0*/  HADD2.F32 R83, -RZ, R122.reuse.H0_H0 ;  /* 0x2000007aff537230 */ /* 0x100fe40000004100 */
        /* <DEDUP_REMOVED lines=26> */
[----:B---3--:R-:W-:Y:S01]  /*6550*/  F2FP.F16.F32.PACK_AB R124, R41, R40 ;  /* 0x00000028297c723e */ /* 0x008fe200000000ff */
        /* <DEDUP_REMOVED lines=9> */
[C---:B------:R-:W-:Y:S01]  /*65f0*/  FFMA R45, R81.reuse, R84, R45 ;  /* 0x00000054512d7223 */ /* 0x040fe2000000002d */
[C---:B------:R-:W-:Y:S01]  /*6600*/  FMUL R46, R78.reuse, R50 ;  /* 0x000000324e2e7220 */ /* 0x040fe20000400000 */
[----:B------:R-:W-:Y:S02]  /*6610*/  HADD2.F32 R82, -RZ, R131.H1_H1 ;  /* 0x30000083ff527230 */ /* 0x000fe40000004100 */
[C---:B------:R-:W-:Y:S01]  /*6620*/  FMUL R51, R78.reuse, R51 ;  /* 0x000000334e337220 */ /* 0x040fe20000400000 */
[C---:B------:R-:W-:Y:S01]  /*6630*/  FMUL R48, R78.reuse, R52 ;  /* 0x000000344e307220 */ /* 0x040fe20000400000 */
[C---:B------:R-:W-:Y:S01]  /*6640*/  FFMA R46, R81.reuse, R83, R46 ;  /* 0x00000053512e7223 */ /* 0x040fe2000000002e */
[--C-:B------:R-:W-:Y:S02]  /*6650*/  HADD2.F32 R83, -RZ, R136.reuse.H0_H0 ;  /* 0x20000088ff537230 */ /* 0x100fe40000004100 */
[C---:B------:R-:W-:Y:S01]  /*6660*/  FFMA R51, R81.reuse, R82, R51 ;  /* 0x0000005251337223 */ /* 0x040fe20000000033 */
[----:B------:R-:W-:Y:S02]  /*6670*/  HADD2.F32 R84, -RZ, R136.H1_H1 ;  /* 0x30000088ff547230 */ /* 0x000fe40000004100 */
[C---:B------:R-:W-:Y:S01]  /*6680*/  FMUL R49, R78.reuse, R53 ;  /* 0x000000354e317220 */ /* 0x040fe20000400000 */
[--C-:B------:R-:W-:Y:S02]  /*6690*/  HADD2.F32 R85, -RZ, R137.reuse.H0_H0 ;  /* 0x20000089ff557230 */ /* 0x100fe40000004100 */
[C---:B------:R-:W-:Y:S01]  /*66a0*/  FMUL R50, R78.reuse, R54 ;  /* 0x000000364e327220 */ /* 0x040fe20000400000 */
[----:B------:R-:W-:Y:S02]  /*66b0*/  HADD2.F32 R82, -RZ, R137.H1_H1 ;  /* 0x30000089ff527230 */ /* 0x000fe40000004100 */
[C---:B------:R-:W-:Y:S01]  /*66c0*/  FMUL R55, R78.reuse, R55 ;  /* 0x000000374e377220 */ /* 0x040fe20000400000 */
[C---:B------:R-:W-:Y:S01]  /*66d0*/  FFMA R48, R81.reuse, R83, R48 ;  /* 0x0000005351307223 */ /* 0x040fe20000000030 */
[C---:B------:R-:W-:Y:S01]  /*66e0*/  FFMA R49, R81.reuse, R84, R49 ;  /* 0x0000005451317223 */ /* 0x040fe20000000031 */
[C---:B------:R-:W-:Y:S01]  /*66f0*/  FFMA R50, R81.reuse, R85, R50 ;  /* 0x0000005551327223 */ /* 0x040fe20000000032 */
[C---:B------:R-:W-:Y:S01]  /*6700*/  FFMA R55, R81.reuse, R82, R55 ;  /* 0x0000005251377223 */ /* 0x040fe20000000037 */
[--C-:B------:R-:W-:Y:S02]  /*6710*/  HADD2.F32 R83, -RZ, R138.reuse.H0_H0 ;  /* 0x2000008aff537230 */ /* 0x100fe40000004100 */
[C---:B------:R-:W-:Y:S01]  /*6720*/  FMUL R52, R78.reuse, R56 ;  /* 0x000000384e347220 */ /* 0x040fe20000400000 */
        /* <DEDUP_REMOVED lines=9> */
[----:B------:R-:W-:Y:S01]  /*67c0*/  FFMA R59, R81, R84, R59 ;  /* 0x00000054513b7223 */ /* 0x000fe2000000003b */
[--C-:B------:R-:W-:Y:S02]  /*67d0*/  HADD2.F32 R82, -RZ, R144.reuse.H0_H0 ;  /* 0x20000090ff527230 */ /* 0x100fe40000004100 */
[C---:B------:R-:W-:Y:S01]  /*67e0*/  FMUL R56, R78.reuse, R60 ;  /* 0x0000003c4e387220 */ /* 0x040fe20000400000 */
[----:B------:R-:W-:Y:S02]  /*67f0*/  HADD2.F32 R84, -RZ, R144.H1_H1 ;  /* 0x30000090ff547230 */ /* 0x000fe40000004100 */
[C---:B------:R-:W-:Y:S01]  /*6800*/  FMUL R57, R78.reuse, R61 ;  /* 0x0000003d4e397220 */ /* 0x040fe20000400000 */
[--C-:B------:R-:W-:Y:S02]  /*6810*/  HADD2.F32 R83, -RZ, R145.reuse.H0_H0 ;  /* 0x20000091ff537230 */ /* 0x100fe40000004100 */
[C---:B------:R-:W-:Y:S01]  /*6820*/  FMUL R58, R78.reuse, R62 ;  /* 0x0000003e4e3a7220 */ /* 0x040fe20000400000 */
[----:B------:R-:W-:Y:S01]  /*6830*/  F2FP.F16.F32.PACK_AB R126, R45, R44 ;  /* 0x0000002c2d7e723e */ /* 0x000fe200000000ff */
[----:B------:R-:W-:Y:S01]  /*6840*/  FFMA R56, R81, R82, R56 ;  /* 0x0000005251387223 */ /* 0x000fe20000000038 */
[----:B------:R-:W-:Y:S01]  /*6850*/  F2FP.F16.F32.PACK_AB R127, R51, R46 ;  /* 0x0000002e337f723e */ /* 0x000fe200000000ff */
[C---:B------:R-:W-:Y:S01]  /*6860*/  FFMA R57, R81.reuse, R84, R57 ;  /* 0x0000005451397223 */ /* 0x040fe20000000039 */
[C---:B------:R-:W-:Y:S01]  /*6870*/  FFMA R58, R81.reuse, R83, R58 ;  /* 0x00000053513a7223 */ /* 0x040fe2000000003a */
[----:B------:R-:W-:Y:S02]  /*6880*/  HADD2.F32 R82, -RZ, R145.H1_H1 ;  /* 0x30000091ff527230 */ /* 0x000fe40000004100 */
[C---:B------:R-:W-:Y:S01]  /*6890*/  FMUL R63, R78.reuse, R63 ;  /* 0x0000003f4e3f7220 */ /* 0x040fe20000400000 */
[----:B------:R1:W-:Y:S01]  /*68a0*/  STS.128 [R182+0x400], R124 ;  /* 0x0004007cb6007388 */ /* 0x0003e20000000c00 */
[--C-:B------:R-:W-:Y:S02]  /*68b0*/  HADD2.F32 R83, -RZ, R146.reuse.H0_H0 ;  /* 0x20000092ff537230 */ /* 0x100fe40000004100 */
[C---:B------:R-:W-:Y:S01]  /*68c0*/  FMUL R60, R78.reuse, R64 ;  /* 0x000000404e3c7220 */ /* 0x040fe20000400000 */
[----:B------:R-:W-:Y:S02]  /*68d0*/  HADD2.F32 R84, -RZ, R146.H1_H1 ;  /* 0x30000092ff547230 */ /* 0x000fe40000004100 */
[C---:B------:R-:W-:Y:S01]  /*68e0*/  FMUL R61, R78.reuse, R65 ;  /* 0x000000414e3d7220 */ /* 0x040fe20000400000 */
[--C-:B------:R-:W-:Y:S02]  /*68f0*/  HADD2.F32 R85, -RZ, R147.reuse.H0_H0 ;  /* 0x20000093ff557230 */ /* 0x100fe40000004100 */
[C---:B------:R-:W-:Y:S01]  /*6900*/  FMUL R62, R78.reuse, R66 ;  /* 0x000000424e3e7220 */ /* 0x040fe20000400000 */
[----:B------:R-:W-:Y:S02]  /*6910*/  HADD2.F32 R86, -RZ, R147.H1_H1 ;  /* 0x30000093ff567230 */ /* 0x000fe40000004100 */
[----:B------:R-:W-:Y:S01]  /*6920*/  FFMA R63, R81, R82, R63 ;  /* 0x00000052513f7223 */ /* 0x000fe2000000003f */
[----:B------:R-:W-:Y:S01]  /*6930*/  FMUL R67, R78, R67 ;  /* 0x000000434e437220 */ /* 0x000fe20000400000 */
[----:B------:R-:W-:Y:S01]  /*6940*/  F2FP.F16.F32.PACK_AB R132, R49, R48 ;  /* 0x000000303184723e */ /* 0x000fe200000000ff */
[----:B------:R-:W-:Y:S01]  /*6950*/  FFMA R60, R81, R83, R60 ;  /* 0x00000053513c7223 */ /* 0x000fe2000000003c */
[----:B------:R-:W-:Y:S01]  /*6960*/  F2FP.F16.F32.PACK_AB R133, R55, R50 ;  /* 0x000000323785723e */ /* 0x000fe200000000ff */
[----:B------:R-:W-:Y:S01]  /*6970*/  FFMA R61, R81, R84, R61 ;  /* 0x00000054513d7223 */ /* 0x000fe2000000003d */
[----:B------:R-:W-:Y:S01]  /*6980*/  F2FP.F16.F32.PACK_AB R134, R53, R52 ;  /* 0x000000343586723e */ /* 0x000fe200000000ff */
[----:B------:R-:W-:Y:S01]  /*6990*/  FFMA R62, R81, R85, R62 ;  /* 0x00000055513e7223 */ /* 0x000fe2000000003e */
[----:B------:R-:W-:Y:S01]  /*69a0*/  F2FP.F16.F32.PACK_AB R135, R59, R54 ;  /* 0x000000363b87723e */ /* 0x000fe200000000ff */
[----:B------:R-:W-:Y:S01]  /*69b0*/  FFMA R67, R81, R86, R67 ;  /* 0x0000005651437223 */ /* 0x000fe20000000043 */
[----:B------:R-:W-:Y:S02]  /*69c0*/  F2FP.F16.F32.PACK_AB R140, R57, R56 ;  /* 0x00000038398c723e */ /* 0x000fe400000000ff */
[----:B------:R-:W-:Y:S01]  /*69d0*/  F2FP.F16.F32.PACK_AB R141, R63, R58 ;  /* 0x0000003a3f8d723e */ /* 0x000fe200000000ff */
[----:B------:R1:W-:Y:S01]  /*69e0*/  STS.128 [R174+0x400], R132 ;  /* 0x00040084ae007388 */ /* 0x0003e20000000c00 */
[----:B------:R-:W-:Y:S02]  /*69f0*/  F2FP.F16.F32.PACK_AB R142, R61, R60 ;  /* 0x0000003c3d8e723e */ /* 0x000fe400000000ff */
[----:B------:R-:W-:Y:S05]  /*6a00*/  F2FP.F16.F32.PACK_AB R143, R67, R62 ;  /* 0x0000003e438f723e */ /* 0x000fea00000000ff */
[----:B------:R1:W-:Y:S01]  /*6a10*/  STS.128 [R181+0x400], R140 ;  /* 0x0004008cb5007388 */ /* 0x0003e20000000c00 */
[----:B------:R-:W-:Y:S01]  /*6a20*/  @!PT LDS RZ, [RZ] ;  /* 0x00000000fffff984 */ /* 0x000fe20000000800 */
[----:B------:R-:W-:Y:S01]  /*6a30*/  @!PT LDS RZ, [RZ] ;  /* 0x00000000fffff984 */ /* 0x000fe20000000800 */
[----:B------:R-:W-:Y:S01]  /*6a40*/  @!PT LDS RZ, [RZ] ;  /* 0x00000000fffff984 */ /* 0x000fe20000000800 */
[----:B------:R-:W-:Y:S01]  /*6a50*/  @!PT LDS RZ, [RZ] ;  /* 0x00000000fffff984 */ /* 0x000fe20000000800 */
[----:B------:R2:W-:Y:S07]  /*6a60*/  MEMBAR.ALL.CTA ;  /* 0x0000000000007992 */ /* 0x0005ee0000008000 */
[----:B--2---:R-:W2:Y:S02]  /*6a70*/  FENCE.VIEW.ASYNC.S ;  /* 0x00000000000073c6 */ /* 0x004ea40000000000 */
[----:B--2---:R-:W-:Y:S06]  /*6a80*/  BAR.SYNC.DEFER_BLOCKING 0x1, 0x80 ;  /* 0x0042000000007b1d */ /* 0x004fec0000010000 */
[----:B------:R-:W-:Y:S05]  /*6a90*/  @P0 BRA `(.L_x_95) ;  /* 0x0000000000280947 */ /* 0x000fea0003800000 */
[----:B------:R-:W-:Y:S02]  /*6aa0*/  UIADD3 UR4, UPT, UPT, UR48, 0x400, URZ ;  /* 0x0000040030047890 */ /* 0x000fe4000fffe0ff */
[----:B------:R-:W-:Y:S01]  /*6ab0*/  UIADD3 UR6, UP0, UPT, UR52, 0x680, URZ ;  /* 0x0000068034067890 */ /* 0x000fe2000ff1e0ff */
[----:B------:R-:W-:Y:S03]  /*6ac0*/  UMOV UR43, UR36 ;  /* 0x00000024002b7c82 */ /* 0x000fe60008000000 */
[----:B------:R-:W-:Y:S01]  /*6ad0*/  MOV R163, UR4 ;  /* 0x0000000400a37c02 */ /* 0x000fe20008000f00 */
[----:B------:R-:W-:Y:S03]  /*6ae0*/  UIADD3.X UR7, UPT, UPT, URZ, UR53, URZ, UP0, !UPT ;  /* 0x00000035ff077290 */ /* 0x000fe600087fe4ff */
[----:B------:R-:W-:Y:S11]  /*6af0*/  R2UR UR40, R163 ;  /* 0x00000000a32872ca */ /* 0x000ff600000e0000 */
[----:B------:R-:W-:Y:S02]  /*6b00*/  @!UPT UIADD3 URZ, UPT, UPT, URZ, URZ, URZ ;  /* 0x000000fffffff290 */ /* 0x000fe4000fffe0ff */
[----:B------:R2:W-:Y:S01]  /*6b10*/  UTMASTG.3D [UR40], [UR6] ;  /* 0x00000028060073b5 */ /* 0x0005e20008010000 */
[----:B------:R0:W-:Y:S01]  /*6b20*/  UTMACMDFLUSH ;  /* 0x00000000000079b7 */ /* 0x0001e20000000000 */
[----:B--2---:R-:W-:Y:S04]  /*6b30*/  DEPBAR.LE SB0, 0x1 ;  /* 0x000080400000791a */ /* 0x004fe80000000000 */
.L_x_95:
[----:B------:R-:W-:Y:S05]  /*6b40*/  BSYNC.RECONVERGENT B0 ;  /* 0x0000000000007941 */ /* 0x000fea0003800200 */
.L_x_94:
[----:B------:R-:W-:Y:S01]  /*6b50*/  BAR.SYNC.DEFER_BLOCKING 0x1, 0x80 ;  /* 0x0042000000007b1d */ /* 0x000fe20000010000 */
[----:B------:R-:W-:Y:S01]  /*6b60*/  ISETP.NE.AND P1, PT, R176, RZ, PT ;  /* 0x000000ffb000720c */ /* 0x000fe20003f25270 */
[----:B------:R-:W-:Y:S01]  /*6b70*/  UISETP.NE.AND UP0, UPT, UR49, URZ, UPT ;  /* 0x000000ff3100728c */ /* 0x000fe2000bf05270 */
[----:B------:R-:W-:Y:S11]  /*6b80*/  LEA R3, R101, UR48, 0x3 ;  /* 0x0000003065037c11 */ /* 0x000ff6000f8e18ff */
[----:B------:R-:W-:Y:S01]  /*6b90*/  @P1 SHF.L.U32 R2, R167, 0x1f, RZ ;  /* 0x0000001fa7021819 */ /* 0x000fe200000006ff */
[----:B------:R-:W-:Y:S06]  /*6ba0*/  BRA.U !UP0, `(.L_x_96) ;  /* 0x0000000108247547 */ /* 0x000fec000b800000 */
[----:B------:R-:W-:Y:S01]  /*6bb0*/  IMAD.U32 R5, RZ, RZ, UR51 ;  /* 0x00000033ff057e24 */ /* 0x000fe2000f8e00ff */
[----:B------:R-:W-:Y:S01]  /*6bc0*/  MOV R0, UR37 ;  /* 0x0000002500007c02 */ /* 0x000fe20008000f00 */
[----:B------:R-:W-:Y:S03]  /*6bd0*/  UIADD3 UR51, UPT, UPT, UR51, 0x1, URZ ;  /* 0x0000000133337890 */ /* 0x000fe6000fffe0ff */
[----:B------:R-:W-:Y:S01]  /*6be0*/  @P1 LEA R5, R5, UR48, 0x3 ;  /* 0x0000003005051c11 */ /* 0x000fe2000f8e18ff */
[----:B------:R-:W-:Y:S04]  /*6bf0*/  UISETP.NE.AND UP0, UPT, UR51, 0x4, UPT ;  /* 0x000000043300788c */ /* 0x000fe8000bf05270 */
[----:B------:R-:W-:Y:S01]  /*6c00*/  @P1 VIADD R5, R5, 0x40 ;  /* 0x0000004005051836 */ /* 0x000fe20000000000 */
[----:B------:R-:W-:Y:S04]  /*6c10*/  USEL UR51, UR51, URZ, UP0 ;  /* 0x000000ff33337287 */ /* 0x000fe80008000000 */
[----:B------:R-:W-:Y:S04]  /*6c20*/  @P1 PRMT R0, R0, 0x654, R5 ;  /* 0x0000065400001816 */ /* 0x000fe80000000005 */
[----:B------:R2:W-:Y:S04]  /*6c30*/  @P1 SYNCS.ARRIVE.TRANS64.RED.A1T0 RZ, [R0+URZ], RZ ;  /* 0x000000ff00ff19a7 */ /* 0x0005e800081004ff */
.L_x_96:
[----:B------:R-:W3:Y:S01]  /*6c40*/  @P1 SYNCS.PHASECHK.TRANS64.TRYWAIT P0, [R3+URZ+0x20], R2 ;  /* 0x00002002030015a7 */ /* 0x000ee200080011ff */
[----:B------:R-:W-:Y:S01]  /*6c50*/  BSSY B1, `(.L_x_97) ;  /* 0x000001f000017945 */ /* 0x000fe20003800000 */
[----:B---3--:R-:W-:Y:S03]  /*6c60*/  @P1 SEL R103, RZ, 0x1, !P0 ;  /* 0x00000001ff671807 */ /* 0x008fe60004000000 */
[----:B------:R-:W-:Y:S05]  /*6c70*/  @!P1 BRA `(.L_x_98) ;  /* 0x0000000000709947 */ /* 0x000fea0003800000 */
[----:B------:R-:W-:Y:S01]  /*6c80*/  ISETP.NE.AND P1, PT, R108, RZ, PT ;  /* 0x000000ff6c00720c */ /* 0x000fe20003f25270 */
[----:B------:R-:W-:Y:S01]  /*6c90*/  BSSY B0, `(.L_x_99) ;  /* 0x000000b000007945 */ /* 0x000fe20003800000 */
[----:B------:R-:W-:Y:S11]  /*6ca0*/  ISETP.NE.AND P0, PT, R103, RZ, PT ;  /* 0x000000ff6700720c */ /* 0x000ff60003f05270 */
[----:B------:R-:W-:Y:S05]  /*6cb0*/  @P1 IMAD R4, R101, 0x4000, R178 ;  /* 0x0000400065041824 */ /* 0x000fea00078e02b2 */
[----:B------:R-:W-:Y:S04]  /*6cc0*/  @P1 IADD3 R9, PT, PT, R4, UR48, RZ ;  /* 0x0000003004091c10 */ /* 0x000fe8000fffe0ff */
[----:B------:R-:W-:Y:S01]  /*6cd0*/  @P1 IADD3 R7, PT, PT, R102, R9, RZ ;  /* 0x0000000966071210 */ /* 0x000fe20007ffe0ff */
[--C-:B------:R-:W-:Y:S02]  /*6ce0*/  @P1 IMAD.IADD R5, R100, 0x1, R9.reuse ;  /* 0x0000000164051824 */ /* 0x100fe400078e0209 */
[----:B------:R-:W-:Y:S01]  /*6cf0*/  @P1 IMAD.IADD R2, R110, 0x1, R9 ;  /* 0x000000016e021824 */ /* 0x000fe200078e0209 */
[----:B------:R-:W-:Y:S06]  /*6d00*/  @P0 BRA `(.L_x_100) ;  /* 0x00000000000c0947 */ /* 0x000fec0003800000 */
[----:B--2---:R-:W-:Y:S04]  /*6d10*/  SHF.L.U32 R0, R167, 0x1f, RZ ;  /* 0x0000001fa7007819 */ /* 0x004fe800000006ff */
[----:B------:R-:W2:Y:S02]  /*6d20*/  SYNCS.PHASECHK.TRANS64.TRYWAIT P0, [R3+URZ+0x20], R0 ;  /* 0x00002000030075a7 */ /* 0x000ea400080011ff */
[----:B--2---:R-:W-:Y:S05]  /*6d30*/  @!P0 BRA `(.L_x_101) ;  /* 0x0000004400dc8947 */ /* 0x004fea0003800000 */
.L_x_100:
[----:B------:R-:W-:Y:S05]  /*6d40*/  BSYNC B0 ;  /* 0x0000000000007941 */ /* 0x000fea0003800000 */
.L_x_99:
[----:B------:R-:W-:Y:S01]  /*6d50*/  ISETP.NE.AND P0, PT, R108, RZ, PT ;  /* 0x000000ff6c00720c */ /* 0x000fe20003f05270 */
[----:B------:R-:W-:Y:S11]  /*6d60*/  VIADD R101, R101, 0x1 ;  /* 0x0000000165657836 */ /* 0x000ff60000000000 */
[----:B------:R-:W-:Y:S01]  /*6d70*/  @!UPT UIADD3 URZ, UPT, UPT, URZ, URZ, URZ ;  /* 0x000000fffffff290 */ /* 0x000fe2000fffe0ff */
[----:B------:R3:W4:Y:S01]  /*6d80*/  @P0 LDS.128 R88, [R4+UR48+0x400] ;  /* 0x0004003004580984 */ /* 0x0007220008000c00 */
[--C-:B--2---:R-:W-:Y:S01]  /*6d90*/  @P0 IMAD.IADD R3, R102, 0x1, R5.reuse ;  /* 0x0000000166030824 */ /* 0x104fe200078e0205 */
[C---:B------:R-:W-:Y:S01]  /*6da0*/  @P0 IADD3 R0, PT, PT, R110.reuse, R7, RZ ;  /* 0x000000076e000210 */ /* 0x040fe20007ffe0ff */
[C---:B------:R-:W-:Y:S01]  /*6db0*/  @P0 IMAD.IADD R6, R110.reuse, 0x1, R5 ;  /* 0x000000016e060824 */ /* 0x040fe200078e0205 */
[----:B------:R3:W2:Y:S02]  /*6dc0*/  @P0 LDS.128 R96, [R2+0x400] ;  /* 0x0004000002600984 */ /* 0x0006a40000000c00 */
[----:B------:R-:W-:Y:S02]  /*6dd0*/  @P0 IADD3 R8, PT, PT, R110, R3, RZ ;  /* 0x000000036e080210 */ /* 0x000fe40007ffe0ff */
[----:B------:R3:W1:Y:S04]  /*6de0*/  @P0 LDS.128 R104, [R7+0x400] ;  /* 0x0004000007680984 */ /* 0x0006680000000c00 */
[----:B------:R3:W1:Y:S04]  /*6df0*/  @P0 LDS.128 R112, [R0+0x400] ;  /* 0x0004000000700984 */ /* 0x0006680000000c00 */
[----:B------:R3:W1:Y:S04]  /*6e00*/  @P0 LDS.128 R120, [R5+0x400] ;  /* 0x0004000005780984 */ /* 0x0006680000000c00 */
[----:B------:R3:W1:Y:S04]  /*6e10*/  @P0 LDS.128 R128, [R6+0x400] ;  /* 0x0004000006800984 */ /* 0x0006680000000c00 */
[----:B------:R3:W1:Y:S04]  /*6e20*/  @P0 LDS.128 R136, [R3+0x400] ;  /* 0x0004000003880984 */ /* 0x0006680000000c00 */
[----:B------:R3:W1:Y:S02]  /*6e30*/  @P0 LDS.128 R144, [R8+0x400] ;  /* 0x0004000008900984 */ /* 0x0006640000000c00 */
.L_x_98:
[----:B------:R-:W-:Y:S05]  /*6e40*/  BSYNC B1 ;  /* 0x0000000000017941 */ /* 0x000fea0003800000 */
.L_x_97:
[----:B---3--:R-:W-:Y:S05]  /*6e50*/  VIADD R3, R80, 0x40 ;  /* 0x0000004050037836 */ /* 0x008fea0000000000 */
[----:B------:R-:W-:Y:S04]  /*6e60*/  SHF.R.U32.HI R3, RZ, 0x15, R3 ;  /* 0x00000015ff037819 */ /* 0x000fe80000011603 */
[----:B------:R-:W-:Y:S11]  /*6e70*/  LOP3.LUT P0, RZ, R3, 0x3, R162, 0x48, !PT ;  /* 0x0000000303ff7812 */ /* 0x000ff600078048a2 */
[----:B------:R-:W-:Y:S02]  /*6e80*/  @!UPT UIADD3 URZ, UPT, UPT, URZ, URZ, URZ ;  /* 0x000000fffffff290 */ /* 0x000fe4000fffe0ff */
[----:B------:R-:W-:Y:S05]  /*6e90*/  @!P0 BRA `(.L_x_102) ;  /* 0x0000000000408947 */ /* 0x000fea0003800000 */
[----:B------:R-:W3:Y:S01]  /*6ea0*/  LDCU.64 UR8, c[0x4][0x70] ;  /* 0x01000e00ff0877ac */ /* 0x000ee20008000a00 */
[----:B------:R-:W-:Y:S01]  /*6eb0*/  MOV R3, 0x0 ;  /* 0x0000000000037802 */ /* 0x000fe20000000f00 */
[----:B------:R-:W-:Y:S02]  /*6ec0*/  HFMA2 R12, -RZ, RZ, 0, 5.9604644775390625e-08 ;  /* 0x00000001ff0c7431 */ /* 0x000fe400000001ff */
[----:B------:R-:W-:Y:S02]  /*6ed0*/  IMAD.MOV.U32 R8, RZ, RZ, 0x192 ;  /* 0x00000192ff087424 */ /* 0x000fe400078e00ff */
[----:B------:R-:W-:Y:S01]  /*6ee0*/  IMAD.MOV.U32 R13, RZ, RZ, RZ ;  /* 0x000000ffff0d7224 */ /* 0x000fe200078e00ff */
[----:B------:R-:W5:Y:S01]  /*6ef0*/  LDCU.64 UR6, c[0x4][0x78] ;  /* 0x01000f00ff0677ac */ /* 0x000f620008000a00 */
[----:B------:R-:W1:Y:S01]  /*6f00*/  LDC.64 R2, c[0x4][R3] ;  /* 0x0100000003027b82 */ /* 0x000e620000000a00 */
[----:B------:R-:W2:Y:S01]  /*6f10*/  LDCU.64 UR4, c[0x4][0x10] ;  /* 0x01000200ff0477ac */ /* 0x000ea20008000a00 */
[----:B---3--:R-:W-:Y:S01]  /*6f20*/  MOV R5, UR9 ;  /* 0x0000000900057c02 */ /* 0x008fe20008000f00 */
[----:B------:R-:W-:Y:S01]  /*6f30*/  IMAD.U32 R4, RZ, RZ, UR8 ;  /* 0x00000008ff047e24 */ /* 0x000fe2000f8e00ff */
[----:B-----5:R-:W-:Y:S01]  /*6f40*/  MOV R7, UR7 ;  /* 0x0000000700077c02 */ /* 0x020fe20008000f00 */
[----:B------:R-:W-:Y:S01]  /*6f50*/  IMAD.U32 R6, RZ, RZ, UR6 ;  /* 0x00000006ff067e24 */ /* 0x000fe2000f8e00ff */
[----:B--2---:R-:W-:Y:S01]  /*6f60*/  MOV R11, UR5 ;  /* 0x00000005000b7c02 */ /* 0x004fe20008000f00 */
[----:B------:R-:W-:Y:S02]  /*6f70*/  IMAD.U32 R10, RZ, RZ, UR4 ;  /* 0x00000004ff0a7e24 */ /* 0x000fe4000f8e00ff */
[----:B------:R-:W-:Y:S07]  /*6f80*/  LEPC R20, `(.L_x_102) ;  /* 0x000000001014794e */ /* 0x000fee0000000000 */
[----:B-1--4-:R-:W-:Y:S05]  /*6f90*/  CALL.ABS.NOINC R2 ;  /* 0x0000000002007343 */ /* 0x012fea0003c00000 */
.L_x_102:
[----:B------:R-:W-:Y:S05]  /*6fa0*/  WARPSYNC.ALL ;  /* 0x0000000000007948 */ /* 0x000fea0003800000 */
[----:B------:R-:W-:Y:S01]  /*6fb0*/  R2UR UR4, R80 ;  /* 0x00000000500472ca */ /* 0x000fe200000e0000 */
[--C-:B----4-:R-:W-:Y:S01]  /*6fc0*/  HADD2.F32 R82, -RZ, R88.reuse.H0_H0 ;  /* 0x20000058ff527230 */ /* 0x110fe20000004100 */
[----:B------:R-:W-:Y:S01]  /*6fd0*/  ISETP.NE.AND P6, PT, R176, RZ, PT ;  /* 0x000000ffb000720c */ /* 0x000fe20003fc5270 */
[----:B------:R-:W-:Y:S01]  /*6fe0*/  HADD2.F32 R83, -RZ, R88.H1_H1 ;  /* 0x30000058ff537230 */ /* 0x000fe20000004100 */
[----:B--2---:R-:W-:Y:S01]  /*6ff0*/  MOV R0, UR51 ;  /* 0x0000003300007c02 */ /* 0x004fe20008000f00 */
[--C-:B------:R-:W-:Y:S01]  /*7000*/  HADD2.F32 R84, -RZ, R89.reuse.H0_H0 ;  /* 0x20000059ff547230 */ /* 0x100fe20000004100 */
[----:B------:R-:W-:Y:S01]  /*7010*/  MOV R85, UR37 ;  /* 0x0000002500557c02 */ /* 0x000fe20008000f00 */
[----:B------:R-:W-:Y:S01]  /*7020*/  HADD2.F32 R86, -RZ, R89.H1_H1 ;  /* 0x30000059ff567230 */ /* 0x000fe20000004100 */
[----:B------:R-:W-:Y:S01]  /*7030*/  ISETP.NE.AND P0, PT, R170, RZ, PT ;  /* 0x000000ffaa00720c */ /* 0x000fe20003f05270 */
[----:B------:R-:W-:Y:S04]  /*7040*/  BSSY.RECONVERGENT B0, `(.L_x_103) ;  /* 0x00000fc000007945 */ /* 0x000fe80003800200 */
[----:B------:R-:W2:Y:S02]  /*7050*/  LDTM.x64 R4, tmem[UR4+0x40] ;  /* 0x00004004000479ee */ /* 0x000ea40008340000 */
[----:B------:R-:W-:Y:S04]  /*7060*/  @P6 LEA R0, R0, UR48, 0x3 ;  /* 0x0000003000006c11 */ /* 0x000fe8000f8e18ff */
[----:B------:R-:W-:Y:S04]  /*7070*/  @P6 IADD3 R0, PT, PT, R0, 0x40, RZ ;  /* 0x0000004000006810 */ /* 0x000fe80007ffe0ff */
[----:B------:R-:W-:Y:S01]  /*7080*/  @P6 PRMT R85, R85, 0x654, R0 ;  /* 0x0000065455556816 */ /* 0x000fe20000000000 */
[C---:B--2---:R-:W-:Y:S01]  /*7090*/  FMUL R0, R78.reuse, R4 ;  /* 0x000000044e007220 */ /* 0x044fe20000400000 */
[C---:B------:R-:W-:Y:S01]  /*70a0*/  FMUL R2, R78.reuse, R5 ;  /* 0x000000054e027220 */ /* 0x040fe20000400000 */
[C---:B------:R-:W-:Y:S01]  /*70b0*/  FMUL R3, R78.reuse, R6 ;  /* 0x000000064e037220 */ /* 0x040fe20000400000 */
[C---:B------:R-:W-:Y:S01]  /*70c0*/  FMUL R7, R78.reuse, R7 ;  /* 0x000000074e077220 */ /* 0x040fe20000400000 */
[C---:B------:R-:W-:Y:S01]  /*70d0*/  FFMA R0, R81.reuse, R82, R0 ;  /* 0x0000005251007223 */ /* 0x040fe20000000000 */
[C---:B------:R-:W-:Y:S01]  /*70e0*/  FFMA R2, R81.reuse, R83, R2 ;  /* 0x0000005351027223 */ /* 0x040fe20000000002 */
[--C-:B------:R-:W-:Y:S02]  /*70f0*/  HADD2.F32 R83, -RZ, R90.reuse.H0_H0 ;  /* 0x2000005aff537230 */ /* 0x100fe40000004100 */
[C---:B------:R-:W-:Y:S01]  /*7100*/  FFMA R3, R81.reuse, R84, R3 ;  /* 0x0000005451037223 */ /* 0x040fe20000000003 */
[----:B------:R-:W-:Y:S01]  /*7110*/  FFMA R7, R81, R86, R7 ;  /* 0x0000005651077223 */ /* 0x000fe20000000007 */
[----:B------:R-:W-:Y:S01]  /*7120*/  FMUL R4, R78, R8 ;  /* 0x000000084e047220 */ /* 0x000fe20000400000 */
[----:B-1----:R-:W-:Y:S01]  /*7130*/  F2FP.F16.F32.PACK_AB R92, R2, R0 ;  /* 0x00000000025c723e */ /* 0x002fe200000000ff */
[----:B------:R-:W-:Y:S02]  /*7140*/  HADD2.F32 R82, -RZ, R90.H1_H1 ;  /* 0x3000005aff527230 */ /* 0x000fe40000004100 */
[C---:B------:R-:W-:Y:S01]  /*7150*/  FMUL R5, R78.reuse, R9 ;  /* 0x000000094e057220 */ /* 0x040fe20000400000 */
[----:B------:R-:W-:Y:S01]  /*7160*/  F2FP.F16.F32.PACK_AB R93, R7, R3 ;  /* 0x00000003075d723e */ /* 0x000fe200000000ff */
        /* <DEDUP_REMOVED lines=19> */
[----:B------:R1:W-:Y:S01]  /*72a0*/  STS.128 [R178+UR48+0x4400], R92 ;  /* 0x0044005cb2007988 */ /* 0x0003e20008000c30 */
        /* <DEDUP_REMOVED lines=8> */
[C---:B------:R-:W-:Y:S01]  /*7330*/  FMUL R14, R78.reuse, R18 ;  /* 0x000000124e0e7220 */ /* 0x040fe20000400000 */
[----:B------:R-:W-:Y:S01]  /*7340*/  F2FP.F16.F32.PACK_AB R117, R15, R10 ;  /* 0x0000000a0f75723e */ /* 0x000fe200000000ff */
[C---:B------:R-:W-:Y:S01]  /*7350*/  FFMA R12, R81.reuse, R3, R12 ;  /* 0x00000003510c7223 */ /* 0x040fe2000000000c */
[--C-:B------:R-:W-:Y:S02]  /*7360*/  HADD2.F32 R3, -RZ, R99.reuse.H0_H0 ;  /* 0x20000063ff037230 */ /* 0x100fe40000004100 */
[C---:B------:R-:W-:Y:S01]  /*7370*/  FFMA R13, R81.reuse, R0, R13 ;  /* 0x00000000510d7223 */ /* 0x040fe2000000000d */
[----:B------:R-:W-:Y:S02]  /*7380*/  HADD2.F32 R2, -RZ, R99.H1_H1 ;  /* 0x30000063ff027230 */ /* 0x000fe40000004100 */
[C---:B------:R-:W-:Y:S01]  /*7390*/  FMUL R19, R78.reuse, R19 ;  /* 0x000000134e137220 */ /* 0x040fe20000400000 */
[--C-:B------:R-:W-:Y:S02]  /*73a0*/  HADD2.F32 R83, -RZ, R104.reuse.H0_H0 ;  /* 0x20000068ff537230 */ /* 0x100fe40000004100 */
[----:B------:R-:W-:Y:S01]  /*73b0*/  FFMA R14, R81, R3, R14 ;  /* 0x00000003510e7223 */ /* 0x000fe2000000000e */
[----:B------:R-:W-:Y:S01]  /*73c0*/  F2FP.F16.F32.PACK_AB R118, R13, R12 ;  /* 0x0000000c0d76723e */ /* 0x000fe200000000ff */
        /* <DEDUP_REMOVED lines=38> */
[C---:B------:R-:W-:Y:S01]  /*7630*/  FMUL R31, R78.reuse, R31 ;  /* 0x0000001f4e1f7220 */ /* 0x040fe20000400000 */
[----:B------:R3:W-:Y:S01]  /*7640*/  STS.128 [R177+0x4400], R124 ;  /* 0x0044007cb1007388 */ /* 0x0007e20000000c00 */
[--C-:B------:R-:W-:Y:S02]  /*7650*/  HADD2.F32 R3, -RZ, R114.reuse.H0_H0 ;  /* 0x20000072ff037230 */ /* 0x100fe40000004100 */
[----:B------:R-:W-:Y:S01]  /*7660*/  FFMA R26, R81, R0, R26 ;  /* 0x00000000511a7223 */ /* 0x000fe2000000001a */
[----:B------:R-:W-:Y:S01]  /*7670*/  HADD2.F32 R0, -RZ, R113.H1_H1 ;  /* 0x30000071ff007230 */ /* 0x000fe20000004100 */
[----:B------:R-:W-:Y:S01]  /*7680*/  F2FP.F16.F32.PACK_AB R132, R25, R24 ;  /* 0x000000181984723e */ /* 0x000fe200000000ff */
[C---:B------:R-:W-:Y:S01]  /*7690*/  FMUL R28, R78.reuse, R32 ;  /* 0x000000204e1c7220 */ /* 0x040fe20000400000 */
[----:B------:R-:W-:Y:S02]  /*76a0*/  HADD2.F32 R2, -RZ, R114.H1_H1 ;  /* 0x30000072ff027230 */ /* 0x000fe40000004100 */
[C---:B------:R-:W-:Y:S01]  /*76b0*/  FMUL R29, R78.reuse, R33 ;  /* 0x000000214e1d7220 */ /* 0x040fe20000400000 */
[--C-:B------:R-:W-:Y:S02]  /*76c0*/  HADD2.F32 R83, -RZ, R115.reuse.H0_H0 ;  /* 0x20000073ff537230 */ /* 0x100fe40000004100 */
[C---:B------:R-:W-:Y:S01]  /*76d0*/  FFMA R31, R81.reuse, R0, R31 ;  /* 0x00000000511f7223 */ /* 0x040fe2000000001f */
[C---:B------:R-:W-:Y:S01]  /*76e0*/  FFMA R28, R81.reuse, R3, R28 ;  /* 0x00000003511c7223 */ /* 0x040fe2000000001c */
[----:B------:R-:W-:Y:S01]  /*76f0*/  FFMA R29, R81, R2, R29 ;  /* 0x00000002511d7223 */ /* 0x000fe2000000001d */
[C---:B------:R-:W-:Y:S01]  /*7700*/  FMUL R30, R78.reuse, R34 ;  /* 0x000000224e1e7220 */ /* 0x040fe20000400000 */
[----:B------:R-:W-:Y:S01]  /*7710*/  HADD2.F32 R82, -RZ, R115.H1_H1 ;  /* 0x30000073ff527230 */ /* 0x000fe20000004100 */
[----:B------:R-:W-:Y:S01]  /*7720*/  F2FP.F16.F32.PACK_AB R133, R31, R26 ;  /* 0x0000001a1f85723e */ /* 0x000fe200000000ff */
        /* <DEDUP_REMOVED lines=16> */
[----:B-1----:R-:W-:Y:S01]  /*7830*/  F2FP.F16.F32.PACK_AB R92, R33, R32 ;  /* 0x00000020215c723e */ /* 0x002fe200000000ff */
        /* <DEDUP_REMOVED lines=42> */
[--C-:B------:R-:W-:Y:S02]  /*7ae0*/  HADD2.F32 R3, -RZ, R136.reuse.H0_H0 ;  /* 0x20000088ff037230 */ /* 0x100fe40000004100 */
[C---:B------:R-:W-:Y:S01]  /*7af0*/  FFMA R46, R81.reuse, R83, R46 ;  /* 0x00000053512e7223 */ /* 0x040fe2000000002e */
[C---:B------:R-:W-:Y:S01]  /*7b00*/  FMUL R48, R78.reuse, R52 ;  /* 0x000000344e307220 */ /* 0x040fe20000400000 */
        /* <DEDUP_REMOVED lines=17> */
[C---:B------:R-:W-:Y:S01]  /*7c20*/  FFMA R52, R81.reuse, R0, R52 ;  /* 0x0000000051347223 */ /* 0x040fe20000000034 */
[C---:B------:R-:W-:Y:S01]  /*7c30*/  FFMA R53, R81.reuse, R2, R53 ;  /* 0x0000000251357223 */ /* 0x040fe20000000035 */
[----:B------:R-:W-:Y:S02]  /*7c40*/  HADD2.F32 R0, -RZ, R139.H1_H1 ;  /* 0x3000008bff007230 */ /* 0x000fe40000004100 */
[----:B------:R-:W-:Y:S01]  /*7c50*/  FFMA R54, R81, R3, R54 ;  /* 0x0000000351367223 */ /* 0x000fe20000000036 */
[C---:B------:R-:W-:Y:S01]  /*7c60*/  FMUL R59, R78.reuse, R59 ;  /* 0x0000003b4e3b7220 */ /* 0x040fe20000400000 */
[--C-:B------:R-:W-:Y:S02]  /*7c70*/  HADD2.F32 R3, -RZ, R144.reuse.H0_H0 ;  /* 0x20000090ff037230 */ /* 0x100fe40000004100 */
[C---:B------:R-:W-:Y:S01]  /*7c80*/  FMUL R56, R78.reuse, R60 ;  /* 0x0000003c4e387220 */ /* 0x040fe20000400000 */
[----:B------:R-:W-:Y:S02]  /*7c90*/  HADD2.F32 R2, -RZ, R144.H1_H1 ;  /* 0x30000090ff027230 */ /* 0x000fe40000004100 */
[C---:B------:R-:W-:Y:S01]  /*7ca0*/  FMUL R57, R78.reuse, R61 ;  /* 0x0000003d4e397220 */ /* 0x040fe20000400000 */
[--C-:B------:R-:W-:Y:S01]  /*7cb0*/  HADD2.F32 R83, -RZ, R145.reuse.H0_H0 ;  /* 0x20000091ff537230 */ /* 0x100fe20000004100 */
[----:B------:R-:W-:Y:S01]  /*7cc0*/  F2FP.F16.F32.PACK_AB R118, R45, R44 ;  /* 0x0000002c2d76723e */ /* 0x000fe200000000ff */
[C---:B------:R-:W-:Y:S01]  /*7cd0*/  FMUL R58, R78.reuse, R62 ;  /* 0x0000003e4e3a7220 */ /* 0x040fe20000400000 */
[----:B------:R-:W-:Y:S01]  /*7ce0*/  F2FP.F16.F32.PACK_AB R119, R51, R46 ;  /* 0x0000002e3377723e */ /* 0x000fe200000000ff */
[C---:B------:R-:W-:Y:S01]  /*7cf0*/  FFMA R59, R81.reuse, R0, R59 ;  /* 0x00000000513b7223 */ /* 0x040fe2000000003b */
[C---:B------:R-:W-:Y:S01]  /*7d00*/  FFMA R56, R81.reuse, R3, R56 ;  /* 0x0000000351387223 */ /* 0x040fe20000000038 */
[----:B------:R-:W-:Y:S02]  /*7d10*/  HADD2.F32 R0, -RZ, R145.H1_H1 ;  /* 0x30000091ff007230 */ /* 0x000fe40000004100 */
[C---:B------:R-:W-:Y:S01]  /*7d20*/  FFMA R57, R81.reuse, R2, R57 ;  /* 0x0000000251397223 */ /* 0x040fe20000000039 */
[----:B------:R1:W-:Y:S01]  /*7d30*/  STS.128 [R182+0x4400], R116 ;  /* 0x00440074b6007388 */ /* 0x0003e20000000c00 */
[C---:B------:R-:W-:Y:S01]  /*7d40*/  FMUL R63, R78.reuse, R63 ;  /* 0x0000003f4e3f7220 */ /* 0x040fe20000400000 */
[--C-:B------:R-:W-:Y:S02]  /*7d50*/  HADD2.F32 R3, -RZ, R146.reuse.H0_H0 ;  /* 0x20000092ff037230 */ /* 0x100fe40000004100 */
[C---:B------:R-:W-:Y:S01]  /*7d60*/  FFMA R58, R81.reuse, R83, R58 ;  /* 0x00000053513a7223 */ /* 0x040fe2000000003a */
        /* <DEDUP_REMOVED lines=8> */
[----:B---3--:R-:W-:Y:S01]  /*7df0*/  F2FP.F16.F32.PACK_AB R124, R49, R48 ;  /* 0x00000030317c723e */ /* 0x008fe200000000ff */
[----:B------:R-:W-:Y:S01]  /*7e00*/  FFMA R60, R81, R3, R60 ;  /* 0x00000003513c7223 */ /* 0x000fe2000000003c */
[----:B------:R-:W-:Y:S01]  /*7e10*/  F2FP.F16.F32.PACK_AB R125, R55, R50 ;  /* 0x00000032377d723e */ /* 0x000fe200000000ff */
[----:B------:R-:W-:Y:S01]  /*7e20*/  FFMA R61, R81, R2, R61 ;  /* 0x00000002513d7223 */ /* 0x000fe2000000003d */
[----:B------:R-:W-:Y:S01]  /*7e30*/  F2FP.F16.F32.PACK_AB R126, R53, R52 ;  /* 0x00000034357e723e */ /* 0x000fe200000000ff */
[----:B------:R-:W-:Y:S01]  /*7e40*/  FFMA R62, R81, R83, R62 ;  /* 0x00000053513e7223 */ /* 0x000fe2000000003e */
[----:B------:R-:W-:Y:S01]  /*7e50*/  F2FP.F16.F32.PACK_AB R127, R59, R54 ;  /* 0x000000363b7f723e */ /* 0x000fe200000000ff */
[----:B------:R-:W-:Y:S01]  /*7e60*/  FFMA R67, R81, R82, R67 ;  /* 0x0000005251437223 */ /* 0x000fe20000000043 */
[----:B----4-:R-:W-:Y:S02]  /*7e70*/  F2FP.F16.F32.PACK_AB R132, R57, R56 ;  /* 0x000000383984723e */ /* 0x010fe400000000ff */
[----:B------:R-:W-:Y:S01]  /*7e80*/  F2FP.F16.F32.PACK_AB R133, R63, R58 ;  /* 0x0000003a3f85723e */ /* 0x000fe200000000ff */
[----:B------:R1:W-:Y:S01]  /*7e90*/  STS.128 [R174+0x4400], R124 ;  /* 0x0044007cae007388 */ /* 0x0003e20000000c00 */
[----:B------:R-:W-:Y:S02]  /*7ea0*/  F2FP.F16.F32.PACK_AB R134, R61, R60 ;  /* 0x0000003c3d86723e */ /* 0x000fe400000000ff */
[----:B------:R-:W-:Y:S02]  /*7eb0*/  F2FP.F16.F32.PACK_AB R135, R67, R62 ;  /* 0x0000003e4387723e */ /* 0x000fe400000000ff */
[----:B------:R-:W-:Y:S02]  /*7ec0*/  LEA R0, R101, UR48, 0x3 ;  /* 0x0000003065007c11 */ /* 0x000fe4000f8e18ff */
[----:B------:R-:W-:Y:S01]  /*7ed0*/  @P6 SHF.L.U32 R3, R167, 0x1f, RZ ;  /* 0x0000001fa7036819 */ /* 0x000fe200000006ff */
        /* <DEDUP_REMOVED lines=9> */
[----:B------:R-:W-:Y:S02]  /*7f70*/  UIADD3 UR8, UP0, UPT, UR52, 0x680, URZ ;  /* 0x0000068034087890 */ /* 0x000fe4000ff1e0ff */
[----:B------:R-:W-:Y:S02]  /*7f80*/  UIADD3 UR5, UPT, UPT, UR41, 0x40, URZ ;  /* 0x0000004029057890 */ /* 0x000fe4000fffe0ff */
[----:B------:R-:W-:Y:S02]  /*7f90*/  UIADD3 UR4, UPT, UPT, UR48, 0x4400, URZ ;  /* 0x0000440030047890 */ /* 0x000fe4000fffe0ff */
[----:B------:R-:W-:Y:S01]  /*7fa0*/  UIADD3.X UR9, UPT, UPT, URZ, UR53, URZ, UP0, !UPT ;  /* 0x00000035ff097290 */ /* 0x000fe200087fe4ff */
[----:B------:R-:W-:Y:S01]  /*7fb0*/  UMOV UR6, UR42 ;  /* 0x0000002a00067c82 */ /* 0x000fe20008000000 */
[----:B------:R-:W-:Y:S07]  /*7fc0*/  UMOV UR7, UR36 ;  /* 0x0000002400077c82 */ /* 0x000fee0008000000 */
[----:B------:R2:W-:Y:S01]  /*7fd0*/  UTMASTG.3D [UR4], [UR8] ;  /* 0x00000004080073b5 */ /* 0x0005e20008010000 */
[----:B------:R0:W-:Y:S01]  /*7fe0*/  UTMACMDFLUSH ;  /* 0x00000000000079b7 */ /* 0x0001e20000000000 */
[----:B--2---:R-:W-:Y:S04]  /*7ff0*/  DEPBAR.LE SB0, 0x1 ;  /* 0x000080400000791a */ /* 0x004fe80000000000 */
.L_x_104:
[----:B------:R-:W-:Y:S05]  /*8000*/  BSYNC.RECONVERGENT B0 ;  /* 0x0000000000007941 */ /* 0x000fea0003800200 */
.L_x_103:
[----:B------:R-:W-:Y:S01]  /*8010*/  BAR.SYNC.DEFER_BLOCKING 0x1, 0x80 ;  /* 0x0042000000007b1d */ /* 0x000fe20000010000 */
[----:B------:R-:W-:Y:S04]  /*8020*/  UIADD3 UR40, UPT, UPT, UR51, 0x1, URZ ;  /* 0x0000000133287890 */ /* 0x000fe8000fffe0ff */
[----:B------:R-:W-:Y:S04]  /*8030*/  UISETP.NE.AND UP0, UPT, UR40, 0x4, UPT ;  /* 0x000000042800788c */ /* 0x000fe8000bf05270 */
[----:B------:R-:W-:Y:S01]  /*8040*/  USEL UR40, UR40, URZ, UP0 ;  /* 0x000000ff28287287 */ /* 0x000fe20008000000 */
[----:B------:R2:W-:Y:S01]  /*8050*/  @P6 SYNCS.ARRIVE.TRANS64.RED.A1T0 RZ, [R85+URZ], RZ ;  /* 0x000000ff55ff69a7 */ /* 0x0005e200081004ff */
[----:B------:R-:W-:Y:S01]  /*8060*/  BSSY B1, `(.L_x_105) ;  /* 0x0000020000017945 */ /* 0x000fe20003800000 */
[----:B------:R-:W3:Y:S02]  /*8070*/  @P6 SYNCS.PHASECHK.TRANS64.TRYWAIT P0, [R0+URZ+0x20], R3 ;  /* 0x00002003000065a7 */ /* 0x000ee400080011ff */
[----:B---3--:R-:W-:Y:S01]  /*8080*/  @P6 SEL R103, RZ, 0x1, !P0 ;  /* 0x00000001ff676807 */ /* 0x008fe20004000000 */
[----:B--2---:R-:W-:Y:S06]  /*8090*/  @!P6 BRA `(.L_x_106) ;  /* 0x000000000070e947 */ /* 0x004fec0003800000 */
        /* <DEDUP_REMOVED lines=9> */
[----:B------:R-:W-:Y:S04]  /*8130*/  SHF.L.U32 R7, R167, 0x1f, RZ ;  /* 0x0000001fa7077819 */ /* 0x000fe800000006ff */
[----:B------:R-:W2:Y:S02]  /*8140*/  SYNCS.PHASECHK.TRANS64.TRYWAIT P0, [R0+URZ+0x20], R7 ;  /* 0x00002007000075a7 */ /* 0x000ea400080011ff */
[----:B--2---:R-:W-:Y:S05]  /*8150*/  @!P0 BRA `(.L_x_109) ;  /* 0x0000003000e88947 */ /* 0x004fea0003800000 */
.L_x_108:
[----:B------:R-:W-:Y:S05]  /*8160*/  BSYNC B0 ;  /* 0x0000000000007941 */ /* 0x000fea0003800000 */
.L_x_107:
        /* <DEDUP_REMOVED lines=15> */
.L_x_106:
[----:B------:R-:W-:Y:S05]  /*8260*/  BSYNC B1 ;  /* 0x0000000000017941 */ /* 0x000fea0003800000 */
.L_x_105:
        /* <DEDUP_REMOVED lines=21> */
.L_x_110:
[----:B------:R-:W-:Y:S05]  /*83c0*/  WARPSYNC.ALL ;  /* 0x0000000000007948 */ /* 0x000fea0003800000 */
[----:B------:R-:W-:Y:S01]  /*83d0*/  R2UR UR4, R80 ;  /* 0x00000000500472ca */ /* 0x000fe200000e0000 */
[--C-:B----4-:R-:W-:Y:S01]  /*83e0*/  HADD2.F32 R82, -RZ, R88.reuse.H0_H0 ;  /* 0x20000058ff527230 */ /* 0x110fe20000004100 */
[----:B------:R-:W-:Y:S01]  /*83f0*/  ISETP.NE.AND P6, PT, R176, RZ, PT ;  /* 0x000000ffb000720c */ /* 0x000fe20003fc5270 */
[----:B------:R-:W-:Y:S01]  /*8400*/  HADD2.F32 R83, -RZ, R88.H1_H1 ;  /* 0x30000058ff537230 */ /* 0x000fe20000004100 */
[----:B------:R-:W-:Y:S01]  /*8410*/  MOV R3, UR40 ;  /* 0x0000002800037c02 */ /* 0x000fe20008000f00 */
[----:B------:R-:W-:Y:S01]  /*8420*/  BSSY.RECONVERGENT B0, `(.L_x_111) ;  /* 0x0000100000007945 */ /* 0x000fe20003800200 */
[----:B------:R-:W-:Y:S02]  /*8430*/  MOV R84, UR37 ;  /* 0x0000002500547c02 */ /* 0x000fe40008000f00 */
[----:B------:R-:W-:Y:S05]  /*8440*/  ISETP.NE.AND P0, PT, R170, RZ, PT ;  /* 0x000000ffaa00720c */ /* 0x000fea0003f05270 */
[----:B------:R-:W3:Y:S02]  /*8450*/  LDTM.x64 R4, tmem[UR4+0x80] ;  /* 0x00008004000479ee */ /* 0x000ee40008340000 */
[----:B------:R-:W-:Y:S04]  /*8460*/  @P6 LEA R3, R3, UR48, 0x3 ;  /* 0x0000003003036c11 */ /* 0x000fe8000f8e18ff */
[----:B------:R-:W-:Y:S04]  /*8470*/  @P6 IADD3 R3, PT, PT, R3, 0x40, RZ ;  /* 0x0000004003036810 */ /* 0x000fe80007ffe0ff */
[----:B------:R-:W-:Y:S01]  /*8480*/  @P6 PRMT R84, R84, 0x654, R3 ;  /* 0x0000065454546816 */ /* 0x000fe20000000003 */
[C---:B---3--:R-:W-:Y:S01]  /*8490*/  FMUL R0, R78.reuse, R4 ;  /* 0x000000044e007220 */ /* 0x048fe20000400000 */
[C---:B------:R-:W-:Y:S01]  /*84a0*/  FMUL R3, R78.reuse, R6 ;  /* 0x000000064e037220 */ /* 0x040fe20000400000 */
[C---:B------:R-:W-:Y:S01]  /*84b0*/  FMUL R4, R78.reuse, R8 ;  /* 0x000000084e047220 */ /* 0x040fe20000400000 */
[C---:B------:R-:W-:Y:S01]  /*84c0*/  FMUL R6, R78.reuse, R10 ;  /* 0x0000000a4e067220 */ /* 0x040fe20000400000 */
[C---:B------:R-:W-:Y:S01]  /*84d0*/  FFMA R0, R81.reuse, R82, R0 ;  /* 0x0000005251007223 */ /* 0x040fe20000000000 */
[C---:B------:R-:W-:Y:S01]  /*84e0*/  FMUL R8, R78.reuse, R12 ;  /* 0x0000000c4e087220 */ /* 0x040fe20000400000 */
        /* <DEDUP_REMOVED lines=38> */
[--C-:B------:R-:W-:Y:S02]  /*8750*/  HADD2.F32 R64, -RZ, R89.reuse.H0_H0 ;  /* 0x20000059ff407230 */ /* 0x100fe40000004100 */
[C---:B------:R-:W-:Y:S01]  /*8760*/  FMUL R49, R78.reuse, R53 ;  /* 0x000000354e317220 */ /* 0x040fe20000400000 */
[C---:B------:R-:W-:Y:S01]  /*8770*/  FMUL R62, R78.reuse, R66 ;  /* 0x000000424e3e7220 */ /* 0x040fe20000400000 */
[----:B------:R-:W-:Y:S02]  /*8780*/  HADD2.F32 R66, -RZ, R89.H1_H1 ;  /* 0x30000059ff427230 */ /* 0x000fe40000004100 */
[C---:B------:R-:W-:Y:S01]  /*8790*/  FMUL R53, R78.reuse, R57 ;  /* 0x000000394e357220 */ /* 0x040fe20000400000 */
[C---:B------:R-:W-:Y:S01]  /*87a0*/  FMUL R7, R78.reuse, R7 ;  /* 0x000000074e077220 */ /* 0x040fe20000400000 */
[C---:B------:R-:W-:Y:S01]  /*87b0*/  FMUL R57, R78.reuse, R61 ;  /* 0x0000003d4e397220 */ /* 0x040fe20000400000 */
[----:B------:R-:W-:Y:S01]  /*87c0*/  FMUL R61, R78, R65 ;  /* 0x000000414e3d7220 */ /* 0x000fe20000400000 */
[--C-:B------:R-:W-:Y:S02]  /*87d0*/  HADD2.F32 R65, -RZ, R90.reuse.H0_H0 ;  /* 0x2000005aff417230 */ /* 0x100fe40000004100 */
[C---:B------:R-:W-:Y:S01]  /*87e0*/  FFMA R2, R81.reuse, R83, R2 ;  /* 0x0000005351027223 */ /* 0x040fe20000000002 */
[C---:B------:R-:W-:Y:S01]  /*87f0*/  FFMA R3, R81.reuse, R64, R3 ;  /* 0x0000004051037223 */ /* 0x040fe20000000003 */
[----:B------:R-:W-:Y:S02]  /*8800*/  HADD2.F32 R64, -RZ, R90.H1_H1 ;  /* 0x3000005aff407230 */ /* 0x000fe40000004100 */
[C---:B------:R-:W-:Y:S01]  /*8810*/  FFMA R7, R81.reuse, R66, R7 ;  /* 0x0000004251077223 */ /* 0x040fe20000000007 */
[----:B------:R-:W-:Y:S01]  /*8820*/  FFMA R4, R81, R65, R4 ;  /* 0x0000004151047223 */ /* 0x000fe20000000004 */
[--C-:B------:R-:W-:Y:S01]  /*8830*/  HADD2.F32 R65, -RZ, R91.reuse.H0_H0 ;  /* 0x2000005bff417230 */ /* 0x100fe20000004100 */
[----:B-1----:R-:W-:Y:S01]  /*8840*/  F2FP.F16.F32.PACK_AB R92, R2, R0 ;  /* 0x00000000025c723e */ /* 0x002fe200000000ff */
[----:B------:R-:W-:Y:S01]  /*8850*/  HADD2.F32 R0, -RZ, R91.H1_H1 ;  /* 0x3000005bff007230 */ /* 0x000fe20000004100 */
[----:B------:R-:W-:Y:S01]  /*8860*/  F2FP.F16.F32.PACK_AB R93, R7, R3 ;  /* 0x00000003075d723e */ /* 0x000fe200000000ff */
[--C-:B--2---:R-:W-:Y:S02]  /*8870*/  HADD2.F32 R3, -RZ, R96.reuse.H0_H0 ;  /* 0x20000060ff037230 */ /* 0x104fe40000004100 */
[C---:B------:R-:W-:Y:S01]  /*8880*/  FMUL R11, R78.reuse, R11 ;  /* 0x0000000b4e0b7220 */ /* 0x040fe20000400000 */
[----:B------:R-:W-:Y:S02]  /*8890*/  HADD2.F32 R2, -RZ, R96.H1_H1 ;  /* 0x30000060ff027230 */ /* 0x000fe40000004100 */
[C---:B------:R-:W-:Y:S01]  /*88a0*/  FFMA R5, R81.reuse, R64, R5 ;  /* 0x0000004051057223 */ /* 0x040fe20000000005 */
[C---:B------:R-:W-:Y:S01]  /*88b0*/  FFMA R6, R81.reuse, R65, R6 ;  /* 0x0000004151067223 */ /* 0x040fe20000000006 */
[C---:B------:R-:W-:Y:S01]  /*88c0*/  FFMA R11, R81.reuse, R0, R11 ;  /* 0x00000000510b7223 */ /* 0x040fe2000000000b */
[--C-:B------:R-:W-:Y:S02]  /*88d0*/  HADD2.F32 R0, -RZ, R97.reuse.H0_H0 ;  /* 0x20000061ff007230 */ /* 0x100fe40000004100 */
[C---:B------:R-:W-:Y:S01]  /*88e0*/  FFMA R8, R81.reuse, R3, R8 ;  /* 0x0000000351087223 */ /* 0x040fe20000000008 */
[--C-:B------:R-:W-:Y:S02]  /*88f0*/  HADD2.F32 R3, -RZ, R98.reuse.H0_H0 ;  /* 0x20000062ff037230 */ /* 0x100fe40000004100 */
[C---:B------:R-:W-:Y:S01]  /*8900*/  FFMA R9, R81.reuse, R2, R9 ;  /* 0x0000000251097223 */ /* 0x040fe20000000009 */
[----:B------:R-:W-:Y:S02]  /*8910*/  HADD2.F32 R2, -RZ, R97.H1_H1 ;  /* 0x30000061ff027230 */ /* 0x000fe40000004100 */
[C---:B------:R-:W-:Y:S01]  /*8920*/  FMUL R15, R78.reuse, R15 ;  /* 0x0000000f4e0f7220 */ /* 0x040fe20000400000 */
[----:B------:R-:W-:Y:S01]  /*8930*/  FFMA R10, R81, R0, R10 ;  /* 0x00000000510a7223 */ /* 0x000fe2000000000a */
[----:B------:R-:W-:Y:S01]  /*8940*/  HADD2.F32 R0, -RZ, R98.H1_H1 ;  /* 0x30000062ff007230 */ /* 0x000fe20000004100 */
[----:B------:R-:W-:Y:S01]  /*8950*/  F2FP.F16.F32.PACK_AB R94, R5, R4 ;  /* 0x00000004055e723e */ /* 0x000fe200000000ff */
[--C-:B------:R-:W-:Y:S02]  /*8960*/  HADD2.F32 R5, -RZ, R104.reuse.H0_H0 ;  /* 0x20000068ff057230 */ /* 0x100fe40000004100 */
[C---:B------:R-:W-:Y:S01]  /*8970*/  FFMA R15, R81.reuse, R2, R15 ;  /* 0x00000002510f7223 */ /* 0x040fe2000000000f */
[--C-:B------:R-:W-:Y:S02]  /*8980*/  HADD2.F32 R2, -RZ, R99.reuse.H1_H1 ;  /* 0x30000063ff027230 */ /* 0x100fe40000004100 */
[C---:B------:R-:W-:Y:S01]  /*8990*/  FFMA R12, R81.reuse, R3, R12 ;  /* 0x00000003510c7223 */ /* 0x040fe2000000000c */
[----:B------:R-:W-:Y:S02]  /*89a0*/  HADD2.F32 R3, -RZ, R99.H0_H0 ;  /* 0x20000063ff037230 */ /* 0x000fe40000004100 */
[C---:B------:R-:W-:Y:S01]  /*89b0*/  FMUL R19, R78.reuse, R19 ;  /* 0x000000134e137220 */ /* 0x040fe20000400000 */
[----:B------:R-:W-:Y:S02]  /*89c0*/  HADD2.F32 R4, -RZ, R107.H1_H1 ;  /* 0x3000006bff047230 */ /* 0x000fe40000004100 */
[C---:B------:R-:W-:Y:S01]  /*89d0*/  FFMA R13, R81.reuse, R0, R13 ;  /* 0x00000000510d7223 */ /* 0x040fe2000000000d */
[----:B------:R-:W-:Y:S02]  /*89e0*/  HADD2.F32 R0, -RZ, R104.H1_H1 ;  /* 0x30000068ff007230 */ /* 0x000fe40000004100 */
[C---:B------:R-:W-:Y:S01]  /*89f0*/  FFMA R14, R81.reuse, R3, R14 ;  /* 0x00000003510e7223 */ /* 0x040fe2000000000e */
[--C-:B------:R-:W-:Y:S02]  /*8a00*/  HADD2.F32 R3, -RZ, R106.reuse.H0_H0 ;  /* 0x2000006aff037230 */ /* 0x100fe40000004100 */
[C---:B------:R-:W-:Y:S01]  /*8a10*/  FFMA R19, R81.reuse, R2, R19 ;  /* 0x0000000251137223 */ /* 0x040fe20000000013 */
[----:B------:R-:W-:Y:S02]  /*8a20*/  HADD2.F32 R2, -RZ, R105.H0_H0 ;  /* 0x20000069ff027230 */ /* 0x000fe40000004100 */
[C---:B------:R-:W-:Y:S01]  /*8a30*/  FFMA R16, R81.reuse, R5, R16 ;  /* 0x0000000551107223 */ /* 0x040fe20000000010 */
[----:B------:R-:W-:Y:S02]  /*8a40*/  HADD2.F32 R5, -RZ, R107.H0_H0 ;  /* 0x2000006bff057230 */ /* 0x000fe40000004100 */
[C---:B------:R-:W-:Y:S01]  /*8a50*/  FFMA R17, R81.reuse, R0, R17 ;  /* 0x0000000051117223 */ /* 0x040fe20000000011 */
[----:B------:R-:W-:Y:S02]  /*8a60*/  HADD2.F32 R0, -RZ, R105.H1_H1 ;  /* 0x30000069ff007230 */ /* 0x000fe40000004100 */
[C---:B------:R-:W-:Y:S01]  /*8a70*/  FMUL R23, R78.reuse, R23 ;  /* 0x000000174e177220 */ /* 0x040fe20000400000 */
[C---:B------:R-:W-:Y:S01]  /*8a80*/  FFMA R18, R81.reuse, R2, R18 ;  /* 0x0000000251127223 */ /* 0x040fe20000000012 */
[----:B------:R-:W-:Y:S02]  /*8a90*/  HADD2.F32 R2, -RZ, R106.H1_H1 ;  /* 0x3000006aff027230 */ /* 0x000fe40000004100 */
[C---:B------:R-:W-:Y:S01]  /*8aa0*/  FMUL R27, R78.reuse, R27 ;  /* 0x0000001b4e1b7220 */ /* 0x040fe20000400000 */
[C---:B------:R-:W-:Y:S01]  /*8ab0*/  FFMA R23, R81.reuse, R0, R23 ;  /* 0x0000000051177223 */ /* 0x040fe20000000017 */
[----:B------:R-:W-:Y:S02]  /*8ac0*/  HADD2.F32 R0, -RZ, R112.H0_H0 ;  /* 0x20000070ff007230 */ /* 0x000fe40000004100 */
[C---:B------:R-:W-:Y:S01]  /*8ad0*/  FFMA R20, R81.reuse, R3, R20 ;  /* 0x0000000351147223 */ /* 0x040fe20000000014 */
[----:B------:R-:W-:Y:S02]  /*8ae0*/  HADD2.F32 R3, -RZ, R114.H0_H0 ;  /* 0x20000072ff037230 */ /* 0x000fe40000004100 */
[C---:B------:R-:W-:Y:S01]  /*8af0*/  FFMA R21, R81.reuse, R2, R21 ;  /* 0x0000000251157223 */ /* 0x040fe20000000015 */
[C---:B------:R-:W-:Y:S01]  /*8b00*/  FFMA R22, R81.reuse, R5, R22 ;  /* 0x0000000551167223 */ /* 0x040fe20000000016 */
[C---:B------:R-:W-:Y:S01]  /*8b10*/  FFMA R27, R81.reuse, R4, R27 ;  /* 0x00000004511b7223 */ /* 0x040fe2000000001b */
[C---:B------:R-:W-:Y:S01]  /*8b20*/  FFMA R24, R81.reuse, R0, R24 ;  /* 0x0000000051187223 */ /* 0x040fe20000000018 */
[----:B------:R-:W-:Y:S02]  /*8b30*/  HADD2.F32 R2, -RZ, R112.H1_H1 ;  /* 0x30000070ff027230 */ /* 0x000fe40000004100 */
[C---:B------:R-:W-:Y:S01]  /*8b40*/  FMUL R31, R78.reuse, R31 ;  /* 0x0000001f4e1f7220 */ /* 0x040fe20000400000 */
[----:B------:R-:W-:Y:S02]  /*8b50*/  HADD2.F32 R0, -RZ, R113.H0_H0 ;  /* 0x20000071ff007230 */ /* 0x000fe40000004100 */
[C---:B------:R-:W-:Y:S01]  /*8b60*/  FMUL R35, R78.reuse, R35 ;  /* 0x000000234e237220 */ /* 0x040fe20000400000 */
[----:B------:R-:W-:Y:S02]  /*8b70*/  HADD2.F32 R5, -RZ, R115.H0_H0 ;  /* 0x20000073ff057230 */ /* 0x000fe40000004100 */
[C---:B------:R-:W-:Y:S01]  /*8b80*/  FFMA R25, R81.reuse, R2, R25 ;  /* 0x0000000251197223 */ /* 0x040fe20000000019 */
[----:B------:R-:W-:Y:S02]  /*8b90*/  HADD2.F32 R2, -RZ, R114.H1_H1 ;  /* 0x30000072ff027230 */ /* 0x000fe40000004100 */
[----:B------:R-:W-:Y:S01]  /*8ba0*/  FFMA R26, R81, R0, R26 ;  /* 0x00000000511a7223 */ /* 0x000fe2000000001a */
[----:B------:R-:W-:Y:S02]  /*8bb0*/  HADD2.F32 R0, -RZ, R113.H1_H1 ;  /* 0x30000071ff007230 */ /* 0x000fe40000004100 */
[C---:B------:R-:W-:Y:S01]  /*8bc0*/  FMUL R39, R78.reuse, R39 ;  /* 0x000000274e277220 */ /* 0x040fe20000400000 */
[----:B------:R-:W-:Y:S01]  /*8bd0*/  HADD2.F32 R4, -RZ, R115.H1_H1 ;  /* 0x30000073ff047230 */ /* 0x000fe20000004100 */
[----:B------:R-:W-:Y:S01]  /*8be0*/  F2FP.F16.F32.PACK_AB R95, R11, R6 ;  /* 0x000000060b5f723e */ /* 0x000fe200000000ff */
[C---:B------:R-:W-:Y:S01]  /*8bf0*/  FMUL R43, R78.reuse, R43 ;  /* 0x0000002b4e2b7220 */ /* 0x040fe20000400000 */
[C---:B------:R-:W-:Y:S01]  /*8c00*/  FFMA R31, R81.reuse, R0, R31 ;  /* 0x00000000511f7223 */ /* 0x040fe2000000001f */
[--C-:B------:R-:W-:Y:S02]  /*8c10*/  HADD2.F32 R0, -RZ, R120.reuse.H0_H0 ;  /* 0x20000078ff007230 */ /* 0x100fe40000004100 */
[C---:B------:R-:W-:Y:S01]  /*8c20*/  FFMA R28, R81.reuse, R3, R28 ;  /* 0x00000003511c7223 */ /* 0x040fe2000000001c */
[----:B------:R1:W-:Y:S01]  /*8c30*/  STS.128 [R178+UR48+0x8400], R92 ;  /* 0x0084005cb2007988 */ /* 0x0003e20008000c30 */
[C---:B------:R-:W-:Y:S01]  /*8c40*/  FFMA R29, R81.reuse, R2, R29 ;  /* 0x00000002511d7223 */ /* 0x040fe2000000001d */
[C---:B------:R-:W-:Y:S01]  /*8c50*/  FFMA R30, R81.reuse, R5, R30 ;  /* 0x00000005511e7223 */ /* 0x040fe2000000001e */
[C---:B------:R-:W-:Y:S01]  /*8c60*/  FFMA R35, R81.reuse, R4, R35 ;  /* 0x0000000451237223 */ /* 0x040fe20000000023 */
[----:B------:R-:W-:Y:S02]  /*8c70*/  HADD2.F32 R2, -RZ, R120.H1_H1 ;  /* 0x30000078ff027230 */ /* 0x000fe40000004100 */
[----:B------:R-:W-:Y:S01]  /*8c80*/  FFMA R32, R81, R0, R32 ;  /* 0x0000000051207223 */ /* 0x000fe20000000020 */
[--C-:B------:R-:W-:Y:S01]  /*8c90*/  HADD2.F32 R3, -RZ, R121.reuse.H0_H0 ;  /* 0x20000079ff037230 */ /* 0x100fe20000004100 */
[----:B------:R-:W-:Y:S01]  /*8ca0*/  F2FP.F16.F32.PACK_AB R8, R9, R8 ;  /* 0x000000080908723e */ /* 0x000fe200000000ff */
[----:B------:R-:W-:Y:S02]  /*8cb0*/  HADD2.F32 R0, -RZ, R121.H1_H1 ;  /* 0x30000079ff007230 */ /* 0x000fe40000004100 */
[C---:B------:R-:W-:Y:S01]  /*8cc0*/  FFMA R33, R81.reuse, R2, R33 ;  /* 0x0000000251217223 */ /* 0x040fe20000000021 */
[--C-:B------:R-:W-:Y:S02]  /*8cd0*/  HADD2.F32 R5, -RZ, R123.reuse.H0_H0 ;  /* 0x2000007bff057230 */ /* 0x100fe40000004100 */
[C---:B------:R-:W-:Y:S01]  /*8ce0*/  FFMA R34, R81.reuse, R3, R34 ;  /* 0x0000000351227223 */ /* 0x040fe20000000022 */
[--C-:B------:R-:W-:Y:S02]  /*8cf0*/  HADD2.F32 R3, -RZ, R122.reuse.H0_H0 ;  /* 0x2000007aff037230 */ /* 0x100fe40000004100 */
[----:B------:R-:W-:Y:S01]  /*8d00*/  FFMA R39, R81, R0, R39 ;  /* 0x0000000051277223 */ /* 0x000fe20000000027 */
[----:B------:R-:W-:Y:S01]  /*8d10*/  HADD2.F32 R0, -RZ, R122.H1_H1 ;  /* 0x3000007aff007230 */ /* 0x000fe20000004100 */
[----:B------:R-:W-:Y:S01]  /*8d20*/  F2FP.F16.F32.PACK_AB R9, R15, R10 ;  /* 0x0000000a0f09723e */ /* 0x000fe200000000ff */
[----:B------:R-:W-:Y:S02]  /*8d30*/  HADD2.F32 R2, -RZ, R123.H1_H1 ;  /* 0x3000007bff027230 */ /* 0x000fe40000004100 */
[C---:B------:R-:W-:Y:S01]  /*8d40*/  FFMA R36, R81.reuse, R3, R36 ;  /* 0x0000000351247223 */ /* 0x040fe20000000024 */
[--C-:B------:R-:W-:Y:S02]  /*8d50*/  HADD2.F32 R3, -RZ, R129.reuse.H0_H0 ;  /* 0x20000081ff037230 */ /* 0x100fe40000004100 */
[C---:B------:R-:W-:Y:S01]  /*8d60*/  FFMA R37, R81.reuse, R0, R37 ;  /* 0x0000000051257223 */ /* 0x040fe20000000025 */
[C---:B------:R-:W-:Y:S01]  /*8d70*/  FFMA R38, R81.reuse, R5, R38 ;  /* 0x0000000551267223 */ /* 0x040fe20000000026 */
[--C-:B------:R-:W-:Y:S02]  /*8d80*/  HADD2.F32 R0, -RZ, R128.reuse.H0_H0 ;  /* 0x20000080ff007230 */ /* 0x100fe40000004100 */
[----:B------:R-:W-:Y:S01]  /*8d90*/  FFMA R43, R81, R2, R43 ;  /* 0x00000002512b7223 */ /* 0x000fe2000000002b */
[----:B------:R-:W-:Y:S01]  /*8da0*/  HADD2.F32 R2, -RZ, R128.H1_H1 ;  /* 0x30000080ff027230 */ /* 0x000fe20000004100 */
[----:B------:R-:W-:Y:S01]  /*8db0*/  F2FP.F16.F32.PACK_AB R10, R13, R12 ;  /* 0x0000000c0d0a723e */ /* 0x000fe200000000ff */
[C---:B------:R-:W-:Y:S01]  /*8dc0*/  FMUL R47, R78.reuse, R47 ;  /* 0x0000002f4e2f7220 */ /* 0x040fe20000400000 */
[----:B------:R-:W-:Y:S01]  /*8dd0*/  F2FP.F16.F32.PACK_AB R11, R19, R14 ;  /* 0x0000000e130b723e */ /* 0x000fe200000000ff */
[C---:B------:R-:W-:Y:S01]  /*8de0*/  FFMA R40, R81.reuse, R0, R40 ;  /* 0x0000000051287223 */ /* 0x040fe20000000028 */
[----:B------:R-:W-:Y:S02]  /*8df0*/  HADD2.F32 R0, -RZ, R129.H1_H1 ;  /* 0x30000081ff007230 */ /* 0x000fe40000004100 */
[C---:B------:R-:W-:Y:S01]  /*8e00*/  FFMA R41, R81.reuse, R2, R41 ;  /* 0x0000000251297223 */ /* 0x040fe20000000029 */
[----:B------:R-:W-:Y:S01]  /*8e10*/  FFMA R42, R81, R3, R42 ;  /* 0x00000003512a7223 */ /* 0x000fe2000000002a */
[----:B------:R1:W-:Y:S01]  /*8e20*/  STS.128 [R179+0x8400], R8 ;  /* 0x00840008b3007388 */ /* 0x0003e20000000c00 */
[--C-:B------:R-:W-:Y:S01]  /*8e30*/  HADD2.F32 R3, -RZ, R130.reuse.H0_H0 ;  /* 0x20000082ff037230 */ /* 0x100fe20000004100 */
[----:B------:R-:W-:Y:S01]  /*8e40*/  F2FP.F16.F32.PACK_AB R16, R17, R16 ;  /* 0x000000101110723e */ /* 0x000fe200000000ff */
[----:B------:R-:W-:Y:S01]  /*8e50*/  HADD2.F32 R2, -RZ, R130.H1_H1 ;  /* 0x30000082ff027230 */ /* 0x000fe20000004100 */
[----:B------:R-:W-:Y:S01]  /*8e60*/  F2FP.F16.F32.PACK_AB R17, R23, R18 ;  /* 0x000000121711723e */ /* 0x000fe200000000ff */
[----:B------:R-:W-:Y:S01]  /*8e70*/  FFMA R47, R81, R0, R47 ;  /* 0x00000000512f7223 */ /* 0x000fe2000000002f */
[--C-:B------:R-:W-:Y:S01]  /*8e80*/  HADD2.F32 R5, -RZ, R131.reuse.H0_H0 ;  /* 0x20000083ff057230 */ /* 0x100fe20000004100 */
[----:B------:R-:W-:Y:S01]  /*8e90*/  F2FP.F16.F32.PACK_AB R18, R21, R20 ;  /* 0x000000141512723e */ /* 0x000fe200000000ff */
[----:B------:R-:W-:Y:S01]  /*8ea0*/  HADD2.F32 R0, -RZ, R131.H1_H1 ;  /* 0x30000083ff007230 */ /* 0x000fe20000004100 */
[----:B------:R-:W-:Y:S01]  /*8eb0*/  F2FP.F16.F32.PACK_AB R19, R27, R22 ;  /* 0x000000161b13723e */ /* 0x000fe200000000ff */
[C---:B------:R-:W-:Y:S01]  /*8ec0*/  FMUL R51, R78.reuse, R51 ;  /* 0x000000334e337220 */ /* 0x040fe20000400000 */
[C---:B------:R-:W-:Y:S01]  /*8ed0*/  FFMA R44, R81.reuse, R3, R44 ;  /* 0x00000003512c7223 */ /* 0x040fe2000000002c */
[C---:B------:R-:W-:Y:S01]  /*8ee0*/  FFMA R45, R81.reuse, R2, R45 ;  /* 0x00000002512d7223 */ /* 0x040fe2000000002d */
[C---:B------:R-:W-:Y:S01]  /*8ef0*/  FFMA R46, R81.reuse, R5, R46 ;  /* 0x00000005512e7223 */ /* 0x040fe2000000002e */
[----:B------:R1:W-:Y:S01]  /*8f00*/  STS.128 [R177+0x8400], R16 ;  /* 0x00840010b1007388 */ /* 0x0003e20000000c00 */
[----:B------:R-:W-:Y:S01]  /*8f10*/  FFMA R51, R81, R0, R51 ;  /* 0x0000000051337223 */ /* 0x000fe20000000033 */
[--C-:B------:R-:W-:Y:S01]  /*8f20*/  HADD2.F32 R3, -RZ, R136.reuse.H0_H0 ;  /* 0x20000088ff037230 */ /* 0x100fe20000004100 */
[----:B------:R-:W-:Y:S01]  /*8f30*/  F2FP.F16.F32.PACK_AB R24, R25, R24 ;  /* 0x000000181918723e */ /* 0x000fe200000000ff */
[----:B------:R-:W-:Y:S01]  /*8f40*/  HADD2.F32 R0, -RZ, R136.H1_H1 ;  /* 0x30000088ff007230 */ /* 0x000fe20000004100 */
[----:B------:R-:W-:Y:S01]  /*8f50*/  F2FP.F16.F32.PACK_AB R25, R31, R26 ;  /* 0x0000001a1f19723e */ /* 0x000fe200000000ff */
        /* <DEDUP_REMOVED lines=16> */
[----:B------:R-:W-:Y:S01]  /*9060*/  FFMA R52, R81, R0, R52 ;  /* 0x0000000051347223 */ /* 0x000fe20000000034 */
[----:B------:R-:W-:Y:S01]  /*9070*/  F2FP.F16.F32.PACK_AB R35, R43, R38 ;  /* 0x000000262b23723e */ /* 0x000fe200000000ff */
[C---:B------:R-:W-:Y:S01]  /*9080*/  FFMA R53, R81.reuse, R2, R53 ;  /* 0x0000000251357223 */ /* 0x040fe20000000035 */
[----:B------:R-:W-:Y:S01]  /*9090*/  FFMA R54, R81, R3, R54 ;  /* 0x0000000351367223 */ /* 0x000fe20000000036 */
[----:B------:R-:W-:Y:S01]  /*90a0*/  HADD2.F32 R0, -RZ, R139.H1_H1 ;  /* 0x3000008bff007230 */ /* 0x000fe20000004100 */
[----:B------:R-:W-:Y:S01]  /*90b0*/  F2FP.F16.F32.PACK_AB R40, R41, R40 ;  /* 0x000000282928723e */ /* 0x000fe200000000ff */
[----:B------:R1:W-:Y:S01]  /*90c0*/  STS.128 [R175+0x8400], R32 ;  /* 0x00840020af007388 */ /* 0x0003e20000000c00 */
[C---:B------:R-:W-:Y:S01]  /*90d0*/  FMUL R59, R78.reuse, R59 ;  /* 0x0000003b4e3b7220 */ /* 0x040fe20000400000 */
[--C-:B------:R-:W-:Y:S01]  /*90e0*/  HADD2.F32 R3, -RZ, R144.reuse.H0_H0 ;  /* 0x20000090ff037230 */ /* 0x100fe20000004100 */
[----:B------:R-:W-:Y:S01]  /*90f0*/  F2FP.F16.F32.PACK_AB R41, R47, R42 ;  /* 0x0000002a2f29723e */ /* 0x000fe200000000ff */
[----:B------:R-:W-:Y:S01]  /*9100*/  HADD2.F32 R2, -RZ, R144.H1_H1 ;  /* 0x30000090ff027230 */ /* 0x000fe20000004100 */
[----:B------:R-:W-:Y:S01]  /*9110*/  F2FP.F16.F32.PACK_AB R42, R45, R44 ;  /* 0x0000002c2d2a723e */ /* 0x000fe200000000ff */
[--C-:B------:R-:W-:Y:S01]  /*9120*/  HADD2.F32 R5, -RZ, R145.reuse.H0_H0 ;  /* 0x20000091ff057230 */ /* 0x100fe20000004100 */
        /* <DEDUP_REMOVED lines=8> */
[----:B------:R-:W-:Y:S01]  /*91b0*/  FFMA R58, R81, R5, R58 ;  /* 0x00000005513a7223 */ /* 0x000fe2000000003a */
[----:B------:R-:W-:Y:S01]  /*91c0*/  HADD2.F32 R2, -RZ, R146.H1_H1 ;  /* 0x30000092ff027230 */ /* 0x000fe20000004100 */
[----:B------:R-:W-:Y:S01]  /*91d0*/  F2FP.F16.F32.PACK_AB R48, R49, R48 ;  /* 0x000000303130723e */ /* 0x000fe200000000ff */
[--C-:B------:R-:W-:Y:S01]  /*91e0*/  HADD2.F32 R5, -RZ, R147.reuse.H0_H0 ;  /* 0x20000093ff057230 */ /* 0x100fe20000004100 */
[----:B------:R-:W-:Y:S01]  /*91f0*/  F2FP.F16.F32.PACK_AB R49, R55, R50 ;  /* 0x000000323731723e */ /* 0x000fe200000000ff */
[----:B------:R-:W-:Y:S02]  /*9200*/  HADD2.F32 R4, -RZ, R147.H1_H1 ;  /* 0x30000093ff047230 */ /* 0x000fe40000004100 */
[----:B------:R-:W-:Y:S01]  /*9210*/  FFMA R63, R81, R0, R63 ;  /* 0x00000000513f7223 */ /* 0x000fe2000000003f */
[----:B------:R-:W-:Y:S01]  /*9220*/  FMUL R67, R78, R67 ;  /* 0x000000434e437220 */ /* 0x000fe20000400000 */
[----:B------:R-:W-:Y:S01]  /*9230*/  F2FP.F16.F32.PACK_AB R50, R53, R52 ;  /* 0x000000343532723e */ /* 0x000fe200000000ff */
[----:B------:R-:W-:Y:S01]  /*9240*/  FFMA R60, R81, R3, R60 ;  /* 0x00000003513c7223 */ /* 0x000fe2000000003c */
[----:B------:R-:W-:Y:S01]  /*9250*/  F2FP.F16.F32.PACK_AB R51, R59, R54 ;  /* 0x000000363b33723e */ /* 0x000fe200000000ff */
[C---:B------:R-:W-:Y:S01]  /*9260*/  FFMA R61, R81.reuse, R2, R61 ;  /* 0x00000002513d7223 */ /* 0x040fe2000000003d */
[C---:B------:R-:W-:Y:S01]  /*9270*/  FFMA R62, R81.reuse, R5, R62 ;  /* 0x00000005513e7223 */ /* 0x040fe2000000003e */
[----:B------:R-:W-:Y:S01]  /*9280*/  FFMA R67, R81, R4, R67 ;  /* 0x0000000451437223 */ /* 0x000fe20000000043 */
[----:B------:R-:W-:Y:S01]  /*9290*/  F2FP.F16.F32.PACK_AB R56, R57, R56 ;  /* 0x000000383938723e */ /* 0x000fe200000000ff */
[----:B------:R1:W-:Y:S01]  /*92a0*/  STS.128 [R174+0x8400], R48 ;  /* 0x00840030ae007388 */ /* 0x0003e20000000c00 */
[----:B------:R-:W-:Y:S02]  /*92b0*/  F2FP.F16.F32.PACK_AB R57, R63, R58 ;  /* 0x0000003a3f39723e */ /* 0x000fe400000000ff */
        /* <DEDUP_REMOVED lines=22> */
.L_x_112:
[----:B------:R-:W-:Y:S05]  /*9420*/  BSYNC.RECONVERGENT B0 ;  /* 0x0000000000007941 */ /* 0x000fea0003800200 */
.L_x_111:
        /* <DEDUP_REMOVED lines=13> */
[----:B-1----:R-:W-:Y:S04]  /*9500*/  @P1 IADD3 R9, PT, PT, R101, UR48, RZ ;  /* 0x0000003065091c10 */ /* 0x002fe8000fffe0ff */
[----:B------:R-:W-:Y:S01]  /*9510*/  @P1 IADD3 R7, PT, PT, R102, R9, RZ ;  /* 0x0000000966071210 */ /* 0x000fe20007ffe0ff */
[--C-:B------:R-:W-:Y:S02]  /*9520*/  @P1 IMAD.IADD R5, R100, 0x1, R9.reuse ;  /* 0x0000000164051824 */ /* 0x100fe400078e0209 */
[----:B------:R-:W-:Y:S01]  /*9530*/  @P1 IMAD.IADD R2, R110, 0x1, R9 ;  /* 0x000000016e021824 */ /* 0x000fe200078e0209 */
[----:B------:R-:W-:Y:S06]  /*9540*/  @P0 BRA `(.L_x_116) ;  /* 0x00000000000c0947 */ /* 0x000fec0003800000 */
[----:B------:R-:W-:Y:S04]  /*9550*/  SHF.L.U32 R0, R167, 0x1f, RZ ;  /* 0x0000001fa7007819 */ /* 0x000fe800000006ff */
[----:B------:R-:W1:Y:S02]  /*9560*/  SYNCS.PHASECHK.TRANS64.TRYWAIT P0, [R3+URZ+0x20], R0 ;  /* 0x00002000030075a7 */ /* 0x000e6400080011ff */
[----:B-1----:R-:W-:Y:S05]  /*9570*/  @!P0 BRA `(.L_x_117) ;  /* 0x0000001c00f48947 */ /* 0x002fea0003800000 */
.L_x_116:
[----:B------:R-:W-:Y:S05]  /*9580*/  BSYNC B0 ;  /* 0x0000000000007941 */ /* 0x000fea0003800000 */
.L_x_115:
[----:B------:R-:W-:Y:S11]  /*9590*/  ISETP.NE.AND P0, PT, R108, RZ, PT ;  /* 0x000000ff6c00720c */ /* 0x000ff60003f05270 */
[----:B------:R-:W-:Y:S02]  /*95a0*/  @!UPT UIADD3 URZ, UPT, UPT, URZ, URZ, URZ ;  /* 0x000000fffffff290 */ /* 0x000fe4000fffe0ff */
[----:B------:R2:W3:Y:S01]  /*95b0*/  @P0 LDS.128 R88, [R101+UR48+0x400] ;  /* 0x0004003065580984 */ /* 0x0004e20008000c00 */
[----:B-1----:R-:W-:Y:S01]  /*95c0*/  @P0 IMAD.IADD R3, R102, 0x1, R5 ;  /* 0x0000000166030824 */ /* 0x002fe200078e0205 */
[C---:B------:R-:W-:Y:S01]  /*95d0*/  @P0 IADD3 R4, PT, PT, R110.reuse, R5, RZ ;  /* 0x000000056e040210 */ /* 0x040fe20007ffe0ff */
[C---:B------:R-:W-:Y:S01]  /*95e0*/  @P0 IMAD.IADD R0, R110.reuse, 0x1, R7 ;  /* 0x000000016e000824 */ /* 0x040fe200078e0207 */
[----:B------:R2:W4:Y:S02]  /*95f0*/  @P0 LDS.128 R96, [R2+0x400] ;  /* 0x0004000002600984 */ /* 0x0005240000000c00 */
[----:B------:R-:W-:Y:S02]  /*9600*/  @P0 IADD3 R110, PT, PT, R110, R3, RZ ;  /* 0x000000036e6e0210 */ /* 0x000fe40007ffe0ff */
[----:B------:R2:W1:Y:S04]  /*9610*/  @P0 LDS.128 R104, [R7+0x400] ;  /* 0x0004000007680984 */ /* 0x0004680000000c00 */
[----:B------:R2:W1:Y:S04]  /*9620*/  @P0 LDS.128 R112, [R0+0x400] ;  /* 0x0004000000700984 */ /* 0x0004680000000c00 */
[----:B------:R2:W1:Y:S04]  /*9630*/  @P0 LDS.128 R120, [R5+0x400] ;  /* 0x0004000005780984 */ /* 0x0004680000000c00 */
[----:B------:R2:W1:Y:S04]  /*9640*/  @P0 LDS.128 R128, [R4+0x400] ;  /* 0x0004000004800984 */ /* 0x0004680000000c00 */
[----:B------:R2:W1:Y:S04]  /*9650*/  @P0 LDS.128 R136, [R3+0x400] ;  /* 0x0004000003880984 */ /* 0x0004680000000c00 */
[----:B------:R2:W1:Y:S02]  /*9660*/  @P0 LDS.128 R144, [R110+0x400] ;  /* 0x000400006e900984 */ /* 0x0004640000000c00 */
.L_x_114:
[----:B------:R-:W-:Y:S05]  /*9670*/  BSYNC B1 ;  /* 0x0000000000017941 */ /* 0x000fea0003800000 */
.L_x_113:
[----:B--2---:R-:W-:Y:S05]  /*9680*/  VIADD R3, R80, 0xc0 ;  /* 0x000000c050037836 */ /* 0x004fea0000000000 */
[----:B------:R-:W-:Y:S04]  /*9690*/  SHF.R.U32.HI R3, RZ, 0x15, R3 ;  /* 0x00000015ff037819 */ /* 0x000fe80000011603 */
[----:B------:R-:W-:Y:S11]  /*96a0*/  LOP3.LUT P0, RZ, R3, 0x3, R162, 0x48, !PT ;  /* 0x0000000303ff7812 */ /* 0x000ff600078048a2 */
[----:B------:R-:W-:Y:S02]  /*96b0*/  @!UPT UIADD3 URZ, UPT, UPT, URZ, URZ, URZ ;  /* 0x000000fffffff290 */ /* 0x000fe4000fffe0ff */
[----:B------:R-:W-:Y:S05]  /*96c0*/  @!P0 BRA `(.L_x_118) ;  /* 0x0000000000408947 */ /* 0x000fea0003800000 */
[----:B------:R-:W2:Y:S01]  /*96d0*/  LDCU.64 UR8, c[0x4][0x70] ;  /* 0x01000e00ff0877ac */ /* 0x000ea20008000a00 */
[----:B------:R-:W-:Y:S01]  /*96e0*/  MOV R3, 0x0 ;  /* 0x0000000000037802 */ /* 0x000fe20000000f00 */
[----:B------:R-:W-:Y:S02]  /*96f0*/  HFMA2 R12, -RZ, RZ, 0, 5.9604644775390625e-08 ;  /* 0x00000001ff0c7431 */ /* 0x000fe400000001ff */
[----:B-1----:R-:W-:Y:S02]  /*9700*/  IMAD.MOV.U32 R8, RZ, RZ, 0x192 ;  /* 0x00000192ff087424 */ /* 0x002fe400078e00ff */
[----:B------:R-:W-:Y:S01]  /*9710*/  IMAD.MOV.U32 R13, RZ, RZ, RZ ;  /* 0x000000ffff0d7224 */ /* 0x000fe200078e00ff */
[----:B------:R-:W1:Y:S01]  /*9720*/  LDCU.64 UR6, c[0x4][0x78] ;  /* 0x01000f00ff0677ac */ /* 0x000e620008000a00 */
[----:B------:R-:W3:Y:S01]  /*9730*/  LDC.64 R2, c[0x4][R3] ;  /* 0x0100000003027b82 */ /* 0x000ee20000000a00 */
[----:B------:R-:W5:Y:S01]  /*9740*/  LDCU.64 UR4, c[0x4][0x10] ;  /* 0x01000200ff0477ac */ /* 0x000f620008000a00 */
[----:B--2---:R-:W-:Y:S01]  /*9750*/  MOV R5, UR9 ;  /* 0x0000000900057c02 */ /* 0x004fe20008000f00 */
[----:B------:R-:W-:Y:S01]  /*9760*/  IMAD.U32 R4, RZ, RZ, UR8 ;  /* 0x00000008ff047e24 */ /* 0x000fe2000f8e00ff */
[----:B-1----:R-:W-:Y:S01]  /*9770*/  MOV R7, UR7 ;  /* 0x0000000700077c02 */ /* 0x002fe20008000f00 */
[----:B------:R-:W-:Y:S01]  /*9780*/  IMAD.U32 R6, RZ, RZ, UR6 ;  /* 0x00000006ff067e24 */ /* 0x000fe2000f8e00ff */
[----:B-----5:R-:W-:Y:S01]  /*9790*/  MOV R11, UR5 ;  /* 0x00000005000b7c02 */ /* 0x020fe20008000f00 */
[----:B------:R-:W-:Y:S02]  /*97a0*/  IMAD.U32 R10, RZ, RZ, UR4 ;  /* 0x00000004ff0a7e24 */ /* 0x000fe4000f8e00ff */
[----:B------:R-:W-:Y:S07]  /*97b0*/  LEPC R20, `(.L_x_118) ;  /* 0x000000001014794e */ /* 0x000fee0000000000 */
[----:B---34-:R-:W-:Y:S05]  /*97c0*/  CALL.ABS.NOINC R2 ;  /* 0x0000000002007343 */ /* 0x018fea0003c00000 */
.L_x_118:
[----:B------:R-:W-:Y:S01]  /*97d0*/  ISETP.NE.AND P0, PT, R170, RZ, PT ;  /* 0x000000ffaa00720c */ /* 0x000fe20003f05270 */
[----:B------:R-:W-:Y:S05]  /*97e0*/  WARPSYNC.ALL ;  /* 0x0000000000007948 */ /* 0x000fea0003800000 */
[----:B------:R-:W-:Y:S01]  /*97f0*/  R2UR UR4, R80 ;  /* 0x00000000500472ca */ /* 0x000fe200000e0000 */
[--C-:B---3--:R-:W-:Y:S01]  /*9800*/  HADD2.F32 R82, -RZ, R88.reuse.H0_H0 ;  /* 0x20000058ff527230 */ /* 0x108fe20000004100 */
[----:B------:R-:W-:Y:S01]  /*9810*/  R2UR UR5, R87 ;  /* 0x00000000570572ca */ /* 0x000fe200000e0000 */
[----:B------:R-:W-:Y:S01]  /*9820*/  HADD2.F32 R84, -RZ, R88.H1_H1 ;  /* 0x30000058ff547230 */ /* 0x000fe20000004100 */
[----:B------:R-:W-:Y:S01]  /*9830*/  BSSY.RECONVERGENT B0, `(.L_x_119) ;  /* 0x00000fd000007945 */ /* 0x000fe20003800200 */
[--C-:B------:R-:W-:Y:S02]  /*9840*/  HADD2.F32 R83, -RZ, R89.reuse.H0_H0 ;  /* 0x20000059ff537230 */ /* 0x100fe40000004100 */
[----:B------:R-:W-:Y:S02]  /*9850*/  HADD2.F32 R86, -RZ, R89.H1_H1 ;  /* 0x30000059ff567230 */ /* 0x000fe40000004100 */
[--C-:B------:R-:W-:Y:S02]  /*9860*/  HADD2.F32 R85, -RZ, R90.reuse.H0_H0 ;  /* 0x2000005aff557230 */ /* 0x100fe40000004100 */
[----:B------:R-:W-:Y:S02]  /*9870*/  HADD2.F32 R88, -RZ, R90.H1_H1 ;  /* 0x3000005aff587230 */ /* 0x000fe40000004100 */
[----:B-1----:R-:W1:Y:S01]  /*9880*/  LDTM.x64 R4, tmem[UR4+0xc0] ;  /* 0x0000c004000479ee */ /* 0x002e620008340000 */
[----:B------:R-:W-:Y:S01]  /*9890*/  NOP ;  /* 0x0000000000007918 */ /* 0x000fe20000000000 */
[----:B------:R-:W-:Y:S01]  /*98a0*/  UIADD3 UR5, UPT, UPT, UR5, 0xa0, URZ ;  /* 0x000000a005057890 */ /* 0x000fe2000fffe0ff */
[--C-:B------:R-:W-:Y:S02]  /*98b0*/  HADD2.F32 R87, -RZ, R91.reuse.H0_H0 ;  /* 0x2000005bff577230 */ /* 0x100fe40000004100 */
[----:B------:R-:W-:Y:S01]  /*98c0*/  HADD2.F32 R90, -RZ, R91.H1_H1 ;  /* 0x3000005bff5a7230 */ /* 0x000fe20000004100 */
[----:B------:R-:W-:Y:S01]  /*98d0*/  UPRMT UR5, UR37, 0x654, UR5 ;  /* 0x0000065425057896 */ /* 0x000fe20008000005 */
[--C-:B----4-:R-:W-:Y:S02]  /*98e0*/  HADD2.F32 R89, -RZ, R96.reuse.H0_H0 ;  /* 0x20000060ff597230 */ /* 0x110fe40000004100 */
[----:B------:R-:W-:Y:S02]  /*98f0*/  HADD2.F32 R91, -RZ, R96.H1_H1 ;  /* 0x30000060ff5b7230 */ /* 0x000fe40000004100 */
[--C-:B------:R-:W-:Y:S02]  /*9900*/  HADD2.F32 R92, -RZ, R97.reuse.H0_H0 ;  /* 0x20000061ff5c7230 */ /* 0x100fe40000004100 */
[----:B------:R-:W-:Y:S02]  /*9910*/  HADD2.F32 R94, -RZ, R97.H1_H1 ;  /* 0x30000061ff5e7230 */ /* 0x000fe40000004100 */
[----:B-1----:R-:W-:Y:S01]  /*9920*/  SYNCS.ARRIVE.TRANS64.RED.A1T0 RZ, [UR5], RZ ;  /* 0x000000ffffff79a7 */ /* 0x002fe20008100405 */
[--C-:B------:R-:W-:Y:S02]  /*9930*/  HADD2.F32 R93, -RZ, R98.reuse.H0_H0 ;  /* 0x20000062ff5d7230 */ /* 0x100fe40000004100 */
[----:B------:R-:W-:Y:S02]  /*9940*/  HADD2.F32 R96, -RZ, R98.H1_H1 ;  /* 0x30000062ff607230 */ /* 0x000fe40000004100 */
[--C-:B------:R-:W-:Y:S02]  /*9950*/  HADD2.F32 R95, -RZ, R99.reuse.H0_H0 ;  /* 0x20000063ff5f7230 */ /* 0x100fe40000004100 */
[----:B------:R-:W-:Y:S02]  /*9960*/  HADD2.F32 R98, -RZ, R99.H1_H1 ;  /* 0x30000063ff627230 */ /* 0x000fe40000004100 */
[C---:B------:R-:W-:Y:S01]  /*9970*/  FMUL R4, R78.reuse, R4 ;  /* 0x000000044e047220 */ /* 0x040fe20000400000 */
[C---:B------:R-:W-:Y:S01]  /*9980*/  FMUL R5, R78.reuse, R5 ;  /* 0x000000054e057220 */ /* 0x040fe20000400000 */
[C---:B------:R-:W-:Y:S01]  /*9990*/  FMUL R6, R78.reuse, R6 ;  /* 0x000000064e067220 */ /* 0x040fe20000400000 */
[C---:B------:R-:W-:Y:S01]  /*99a0*/  FMUL R7, R78.reuse, R7 ;  /* 0x000000074e077220 */ /* 0x040fe20000400000 */
[C---:B------:R-:W-:Y:S01]  /*99b0*/  FFMA R4, R81.reuse, R82, R4 ;  /* 0x0000005251047223 */ /* 0x040fe20000000004 */
[C---:B------:R-:W-:Y:S01]  /*99c0*/  FFMA R5, R81.reuse, R84, R5 ;  /* 0x0000005451057223 */ /* 0x040fe20000000005 */
[C---:B------:R-:W-:Y:S01]  /*99d0*/  FFMA R6, R81.reuse, R83, R6 ;  /* 0x0000005351067223 */ /* 0x040fe20000000006 */
[----:B------:R-:W-:Y:S01]  /*99e0*/  FFMA R7, R81, R86, R7 ;  /* 0x0000005651077223 */ /* 0x000fe20000000007 */
[C---:B------:R-:W-:Y:S01]  /*99f0*/  FMUL R8, R78.reuse, R8 ;  /* 0x000000084e087220 */ /* 0x040fe20000400000 */
[C---:B------:R-:W-:Y:S01]  /*9a00*/  FMUL R9, R78.reuse, R9 ;  /* 0x000000094e097220 */ /* 0x040fe20000400000 */
[----:B------:R-:W-:Y:S01]  /*9a10*/  F2FP.F16.F32.PACK_AB R4, R5, R4 ;  /* 0x000000040504723e */ /* 0x000fe200000000ff */
[C---:B------:R-:W-:Y:S01]  /*9a20*/  FMUL R10, R78.reuse, R10 ;  /* 0x0000000a4e0a7220 */ /* 0x040fe20000400000 */
[----:B------:R-:W-:Y:S01]  /*9a30*/  F2FP.F16.F32.PACK_AB R5, R7, R6 ;  /* 0x000000060705723e */ /* 0x000fe200000000ff */
[C---:B------:R-:W-:Y:S01]  /*9a40*/  FFMA R8, R81.reuse, R85, R8 ;  /* 0x0000005551087223 */ /* 0x040fe20000000008 */
[C---:B------:R-:W-:Y:S01]  /*9a50*/  FFMA R9, R81.reuse, R88, R9 ;  /* 0x0000005851097223 */ /* 0x040fe20000000009 */
[----:B------:R-:W-:Y:S01]  /*9a60*/  FFMA R10, R81, R87, R10 ;  /* 0x00000057510a7223 */ /* 0x000fe2000000000a */
[C---:B------:R-:W-:Y:S01]  /*9a70*/  FMUL R11, R78.reuse, R11 ;  /* 0x0000000b4e0b7220 */ /* 0x040fe20000400000 */
[C---:B------:R-:W-:Y:S01]  /*9a80*/  FMUL R0, R78.reuse, R12 ;  /* 0x0000000c4e007220 */ /* 0x040fe20000400000 */
[C---:B------:R-:W-:Y:S01]  /*9a90*/  FMUL R2, R78.reuse, R13 ;  /* 0x0000000d4e027220 */ /* 0x040fe20000400000 */
[----:B------:R-:W-:Y:S01]  /*9aa0*/  F2FP.F16.F32.PACK_AB R6, R9, R8 ;  /* 0x000000080906723e */ /* 0x000fe200000000ff */
[C---:B------:R-:W-:Y:S01]  /*9ab0*/  FFMA R11, R81.reuse, R90, R11 ;  /* 0x0000005a510b7223 */ /* 0x040fe2000000000b */
[C---:B------:R-:W-:Y:S01]  /*9ac0*/  FFMA R0, R81.reuse, R89, R0 ;  /* 0x0000005951007223 */ /* 0x040fe20000000000 */
[----:B------:R-:W-:Y:S01]  /*9ad0*/  FFMA R2, R81, R91, R2 ;  /* 0x0000005b51027223 */ /* 0x000fe20000000002 */
[C---:B------:R-:W-:Y:S01]  /*9ae0*/  FMUL R3, R78.reuse, R14 ;  /* 0x0000000e4e037220 */ /* 0x040fe20000400000 */
[C---:B------:R-:W-:Y:S01]  /*9af0*/  FMUL R15, R78.reuse, R15 ;  /* 0x0000000f4e0f7220 */ /* 0x040fe20000400000 */
[----:B------:R-:W-:Y:S01]  /*9b00*/  F2FP.F16.F32.PACK_AB R7, R11, R10 ;  /* 0x0000000a0b07723e */ /* 0x000fe200000000ff */
[----:B------:R-:W-:Y:S01]  /*9b10*/  FMUL R12, R78, R16 ;  /* 0x000000104e0c7220 */ /* 0x000fe20000400000 */
[----:B------:R-:W-:Y:S01]  /*9b20*/  F2FP.F16.F32.PACK_AB R8, R2, R0 ;  /* 0x000000000208723e */ /* 0x000fe200000000ff */
[C---:B------:R-:W-:Y:S01]  /*9b30*/  FFMA R3, R81.reuse, R92, R3 ;  /* 0x0000005c51037223 */ /* 0x040fe20000000003 */
[C---:B------:R-:W-:Y:S01]  /*9b40*/  FFMA R15, R81.reuse, R94, R15 ;  /* 0x0000005e510f7223 */ /* 0x040fe2000000000f */
[----:B------:R1:W-:Y:S01]  /*9b50*/  STS.128 [R178+UR48+0xc400], R4 ;  /* 0x00c40004b2007988 */ /* 0x0003e20008000c30 */
[----:B------:R-:W-:Y:S01]  /*9b60*/  FFMA R12, R81, R93, R12 ;  /* 0x0000005d510c7223 */ /* 0x000fe2000000000c */
[C---:B------:R-:W-:Y:S01]  /*9b70*/  FMUL R13, R78.reuse, R17 ;  /* 0x000000114e0d7220 */ /* 0x040fe20000400000 */
[C---:B------:R-:W-:Y:S01]  /*9b80*/  FMUL R14, R78.reuse, R18 ;  /* 0x000000124e0e7220 */ /* 0x040fe20000400000 */
[----:B------:R-:W-:Y:S01]  /*9b90*/  F2FP.F16.F32.PACK_AB R9, R15, R3 ;  /* 0x000000030f09723e */ /* 0x000fe200000000ff */
[--C-:B------:R-:W-:Y:S02]  /*9ba0*/  HADD2.F32 R97, -RZ, R104.reuse.H0_H0 ;  /* 0x20000068ff617230 */ /* 0x100fe40000004100 */
[C---:B------:R-:W-:Y:S01]  /*9bb0*/  FFMA R13, R81.reuse, R96, R13 ;  /* 0x00000060510d7223 */ /* 0x040fe2000000000d */
[----:B------:R-:W-:Y:S01]  /*9bc0*/  FFMA R14, R81, R95, R14 ;  /* 0x0000005f510e7223 */ /* 0x000fe2000000000e */
[C---:B------:R-:W-:Y:S01]  /*9bd0*/  FMUL R19, R78.reuse, R19 ;  /* 0x000000134e137220 */ /* 0x040fe20000400000 */
[----:B------:R-:W-:Y:S02]  /*9be0*/  HADD2.F32 R100, -RZ, R104.H1_H1 ;  /* 0x30000068ff647230 */ /* 0x000fe40000004100 */
[C---:B------:R-:W-:Y:S01]  /*9bf0*/  FMUL R16, R78.reuse, R20 ;  /* 0x000000144e107220 */ /* 0x040fe20000400000 */
[----:B------:R-:W-:Y:S01]  /*9c00*/  F2FP.F16.F32.PACK_AB R10, R13, R12 ;  /* 0x0000000c0d0a723e */ /* 0x000fe200000000ff */
[C---:B------:R-:W-:Y:S01]  /*9c10*/  FFMA R19, R81.reuse, R98, R19 ;  /* 0x0000006251137223 */ /* 0x040fe20000000013 */
[--C-:B------:R-:W-:Y:S02]  /*9c20*/  HADD2.F32 R99, -RZ, R105.reuse.H0_H0 ;  /* 0x20000069ff637230 */ /* 0x100fe40000004100 */
[----:B------:R-:W-:Y:S01]  /*9c30*/  FFMA R16, R81, R97, R16 ;  /* 0x0000006151107223 */ /* 0x000fe20000000010 */
[C---:B------:R-:W-:Y:S01]  /*9c40*/  FMUL R17, R78.reuse, R21 ;  /* 0x000000154e117220 */ /* 0x040fe20000400000 */
[----:B------:R-:W-:Y:S01]  /*9c50*/  HADD2.F32 R102, -RZ, R105.H1_H1 ;  /* 0x30000069ff667230 */ /* 0x000fe20000004100 */
[----:B------:R-:W-:Y:S01]  /*9c60*/  F2FP.F16.F32.PACK_AB R11, R19, R14 ;  /* 0x0000000e130b723e */ /* 0x000fe200000000ff */
[C---:B------:R-:W-:Y:S01]  /*9c70*/  FMUL R18, R78.reuse, R22 ;  /* 0x000000164e127220 */ /* 0x040fe20000400000 */
[C---:B------:R-:W-:Y:S01]  /*9c80*/  FFMA R17, R81.reuse, R100, R17 ;  /* 0x0000006451117223 */ /* 0x040fe20000000011 */
[--C-:B------:R-:W-:Y:S02]  /*9c90*/  HADD2.F32 R101, -RZ, R106.reuse.H0_H0 ;  /* 0x2000006aff657230 */ /* 0x100fe40000004100 */
[C---:B------:R-:W-:Y:S01]  /*9ca0*/  FMUL R23, R78.reuse, R23 ;  /* 0x000000174e177220 */ /* 0x040fe20000400000 */
[----:B------:R1:W-:Y:S01]  /*9cb0*/  STS.128 [R179+0xc400], R8 ;  /* 0x00c40008b3007388 */ /* 0x0003e20000000c00 */
[----:B------:R-:W-:Y:S01]  /*9cc0*/  FFMA R18, R81, R99, R18 ;  /* 0x0000006351127223 */ /* 0x000fe20000000012 */
[----:B------:R-:W-:Y:S01]  /*9cd0*/  F2FP.F16.F32.PACK_AB R16, R17, R16 ;  /* 0x000000101110723e */ /* 0x000fe200000000ff */
[----:B------:R-:W-:Y:S01]  /*9ce0*/  FFMA R23, R81, R102, R23 ;  /* 0x0000006651177223 */ /* 0x000fe20000000017 */
[----:B------:R-:W-:Y:S02]  /*9cf0*/  HADD2.F32 R104, -RZ, R106.H1_H1 ;  /* 0x3000006aff687230 */ /* 0x000fe40000004100 */
[C---:B------:R-:W-:Y:S01]  /*9d00*/  FMUL R20, R78.reuse, R24 ;  /* 0x000000184e147220 */ /* 0x040fe20000400000 */
[--C-:B------:R-:W-:Y:S02]  /*9d10*/  HADD2.F32 R103, -RZ, R107.reuse.H0_H0 ;  /* 0x2000006bff677230 */ /* 0x100fe40000004100 */
[C---:B------:R-:W-:Y:S01]  /*9d20*/  FMUL R21, R78.reuse, R25 ;  /* 0x000000194e157220 */ /* 0x040fe20000400000 */
[----:B------:R-:W-:Y:S01]  /*9d30*/  F2FP.F16.F32.PACK_AB R17, R23, R18 ;  /* 0x000000121711723e */ /* 0x000fe200000000ff */
[C---:B------:R-:W-:Y:S01]  /*9d40*/  FFMA R20, R81.reuse, R101, R20 ;  /* 0x0000006551147223 */ /* 0x040fe20000000014 */
[----:B------:R-:W-:Y:S02]  /*9d50*/  HADD2.F32 R106, -RZ, R107.H1_H1 ;  /* 0x3000006bff6a7230 */ /* 0x000fe40000004100 */
[----:B------:R-:W-:Y:S01]  /*9d60*/  FFMA R21, R81, R104, R21 ;  /* 0x0000006851157223 */ /* 0x000fe20000000015 */
[C---:B------:R-:W-:Y:S01]  /*9d70*/  FMUL R22, R78.reuse, R26 ;  /* 0x0000001a4e167220 */ /* 0x040fe20000400000 */
[--C-:B------:R-:W-:Y:S02]  /*9d80*/  HADD2.F32 R105, -RZ, R112.reuse.H0_H0 ;  /* 0x20000070ff697230 */ /* 0x100fe40000004100 */
[C---:B------:R-:W-:Y:S01]  /*9d90*/  FMUL R27, R78.reuse, R27 ;  /* 0x0000001b4e1b7220 */ /* 0x040fe20000400000 */
[----:B------:R-:W-:Y:S01]  /*9da0*/  HADD2.F32 R108, -RZ, R112.H1_H1 ;  /* 0x30000070ff6c7230 */ /* 0x000fe20000004100 */
[----:B------:R-:W-:Y:S01]  /*9db0*/  F2FP.F16.F32.PACK_AB R18, R21, R20 ;  /* 0x000000141512723e */ /* 0x000fe200000000ff */
[C---:B------:R-:W-:Y:S01]  /*9dc0*/  FFMA R22, R81.reuse, R103, R22 ;  /* 0x0000006751167223 */ /* 0x040fe20000000016 */
        /* <DEDUP_REMOVED lines=9> */
[--C-:B------:R-:W-:Y:S01]  /*9e60*/  HADD2.F32 R109, -RZ, R114.reuse.H0_H0 ;  /* 0x20000072ff6d7230 */ /* 0x100fe20000004100 */
[----:B------:R1:W-:Y:S01]  /*9e70*/  STS.128 [R177+0xc400], R16 ;  /* 0x00c40010b1007388 */ /* 0x0003e20000000c00 */
        /* <DEDUP_REMOVED lines=69> */
[C---:B------:R-:W-:Y:S01]  /*a2d0*/  FFMA R45, R81.reuse, R128, R45 ;  /* 0x00000080512d7223 */ /* 0x040fe2000000002d */
[C---:B------:R-:W-:Y:S01]  /*a2e0*/  FMUL R46, R78.reuse, R50 ;  /* 0x000000324e2e7220 */ /* 0x040fe20000400000 */
[--C-:B------:R-:W-:Y:S02]  /*a2f0*/  HADD2.F32 R129, -RZ, R136.reuse.H0_H0 ;  /* 0x20000088ff817230 */ /* 0x100fe40000004100 */
[C---:B------:R-:W-:Y:S01]  /*a300*/  FMUL R51, R78.reuse, R51 ;  /* 0x000000334e337220 */ /* 0x040fe20000400000 */
[----:B------:R-:W-:Y:S02]  /*a310*/  HADD2.F32 R132, -RZ, R136.H1_H1 ;  /* 0x30000088ff847230 */ /* 0x000fe40000004100 */
[C---:B------:R-:W-:Y:S01]  /*a320*/  FMUL R48, R78.reuse, R52 ;  /* 0x000000344e307220 */ /* 0x040fe20000400000 */
[--C-:B------:R-:W-:Y:S02]  /*a330*/  HADD2.F32 R131, -RZ, R137.reuse.H0_H0 ;  /* 0x20000089ff837230 */ /* 0x100fe40000004100 */
[C---:B------:R-:W-:Y:S01]  /*a340*/  FMUL R49, R78.reuse, R53 ;  /* 0x000000354e317220 */ /* 0x040fe20000400000 */
[C---:B------:R-:W-:Y:S01]  /*a350*/  FFMA R46, R81.reuse, R127, R46 ;  /* 0x0000007f512e7223 */ /* 0x040fe2000000002e */
[----:B------:R-:W-:Y:S02]  /*a360*/  HADD2.F32 R134, -RZ, R137.H1_H1 ;  /* 0x30000089ff867230 */ /* 0x000fe40000004100 */
[C---:B------:R-:W-:Y:S01]  /*a370*/  FMUL R50, R78.reuse, R54 ;  /* 0x000000364e327220 */ /* 0x040fe20000400000 */
[C---:B------:R-:W-:Y:S01]  /*a380*/  FFMA R51, R81.reuse, R130, R51 ;  /* 0x0000008251337223 */ /* 0x040fe20000000033 */
        /* <DEDUP_REMOVED lines=11> */
[----:B------:R-:W-:Y:S01]  /*a440*/  FFMA R55, R81, R134, R55 ;  /* 0x0000008651377223 */ /* 0x000fe20000000037 */
[--C-:B------:R-:W-:Y:S02]  /*a450*/  HADD2.F32 R137, -RZ, R144.reuse.H0_H0 ;  /* 0x20000090ff897230 */ /* 0x100fe40000004100 */
[C---:B------:R-:W-:Y:S01]  /*a460*/  FMUL R59, R78.reuse, R59 ;  /* 0x0000003b4e3b7220 */ /* 0x040fe20000400000 */
[----:B------:R-:W-:Y:S01]  /*a470*/  F2FP.F16.F32.PACK_AB R42, R45, R44 ;  /* 0x0000002c2d2a723e */ /* 0x000fe200000000ff */
[----:B------:R-:W-:Y:S01]  /*a480*/  FFMA R52, R81, R133, R52 ;  /* 0x0000008551347223 */ /* 0x000fe20000000034 */
[----:B------:R-:W-:Y:S01]  /*a490*/  F2FP.F16.F32.PACK_AB R43, R51, R46 ;  /* 0x0000002e332b723e */ /* 0x000fe200000000ff */
[----:B------:R-:W-:Y:S02]  /*a4a0*/  HADD2.F32 R140, -RZ, R144.H1_H1 ;  /* 0x30000090ff8c7230 */ /* 0x000fe40000004100 */
[C---:B------:R-:W-:Y:S01]  /*a4b0*/  FMUL R56, R78.reuse, R60 ;  /* 0x0000003c4e387220 */ /* 0x040fe20000400000 */
[C---:B------:R-:W-:Y:S01]  /*a4c0*/  FFMA R53, R81.reuse, R136, R53 ;  /* 0x0000008851357223 */ /* 0x040fe20000000035 */
[--C-:B------:R-:W-:Y:S01]  /*a4d0*/  HADD2.F32 R139, -RZ, R145.reuse.H0_H0 ;  /* 0x20000091ff8b7230 */ /* 0x100fe20000004100 */
[----:B------:R1:W-:Y:S01]  /*a4e0*/  STS.128 [R182+0xc400], R40 ;  /* 0x00c40028b6007388 */ /* 0x0003e20000000c00 */
        /* <DEDUP_REMOVED lines=15> */
[----:B------:R-:W-:Y:S02]  /*a5e0*/  HADD2.F32 R146, -RZ, R147.H1_H1 ;  /* 0x30000093ff927230 */ /* 0x000fe40000004100 */
[C---:B------:R-:W-:Y:S01]  /*a5f0*/  FMUL R62, R78.reuse, R66 ;  /* 0x000000424e3e7220 */ /* 0x040fe20000400000 */
[----:B------:R-:W-:Y:S01]  /*a600*/  F2FP.F16.F32.PACK_AB R49, R55, R50 ;  /* 0x000000323731723e */ /* 0x000fe200000000ff */
        /* <DEDUP_REMOVED lines=31> */
.L_x_120:
[----:B------:R-:W-:Y:S05]  /*a800*/  BSYNC.RECONVERGENT B0 ;  /* 0x0000000000007941 */ /* 0x000fea0003800200 */
.L_x_119:
[----:B------:R-:W-:Y:S01]  /*a810*/  BAR.SYNC.DEFER_BLOCKING 0x1, 0x80 ;  /* 0x0042000000007b1d */ /* 0x000fe20000010000 */
[----:B------:R-:W-:Y:S01]  /*a820*/  UISETP.NE.AND UP0, UPT, UR49, -0x4, UPT ;  /* 0xfffffffc3100788c */ /* 0x000fe2000bf05270 */
[----:B------:R-:W-:Y:S08]  /*a830*/  IADD3 R76, PT, PT, R76, 0x1, RZ ;  /* 0x000000014c4c7810 */ /* 0x000ff00007ffe0ff */
[----:B------:R-:W-:Y:S05]  /*a840*/  BRA.U !UP0, `(.L_x_121) ;  /* 0x0000000108287547 */ /* 0x000fea000b800000 */
[----:B------:R-:W-:Y:S01]  /*a850*/  ISETP.NE.AND P0, PT, R176, RZ, PT ;  /* 0x000000ffb000720c */ /* 0x000fe20003f05270 */
[----:B------:R-:W-:Y:S01]  /*a860*/  IMAD.U32 R3, RZ, RZ, UR51 ;  /* 0x00000033ff037e24 */ /* 0x000fe2000f8e00ff */
[----:B------:R-:W-:Y:S01]  /*a870*/  UIADD3 UR51, UPT, UPT, UR51, 0x1, URZ ;  /* 0x0000000133337890 */ /* 0x000fe2000fffe0ff */
[----:B------:R-:W-:Y:S03]  /*a880*/  IMAD.U32 R0, RZ, RZ, UR37 ;  /* 0x00000025ff007e24 */ /* 0x000fe6000f8e00ff */
[----:B------:R-:W-:Y:S04]  /*a890*/  UISETP.NE.AND UP0, UPT, UR51, 0x4, UPT ;  /* 0x000000043300788c */ /* 0x000fe8000bf05270 */
[----:B------:R-:W-:Y:S03]  /*a8a0*/  USEL UR51, UR51, URZ, UP0 ;  /* 0x000000ff33337287 */ /* 0x000fe60008000000 */
[----:B------:R-:W-:Y:S05]  /*a8b0*/  @P0 LEA R3, R3, UR48, 0x3 ;  /* 0x0000003003030c11 */ /* 0x000fea000f8e18ff */
[----:B------:R-:W-:Y:S05]  /*a8c0*/  @P0 VIADD R3, R3, 0x40 ;  /* 0x0000004003030836 */ /* 0x000fea0000000000 */
[----:B------:R-:W-:Y:S04]  /*a8d0*/  @P0 PRMT R0, R0, 0x654, R3 ;  /* 0x0000065400000816 */ /* 0x000fe80000000003 */
[----:B------:R2:W-:Y:S03]  /*a8e0*/  @P0 SYNCS.ARRIVE.TRANS64.RED.A1T0 RZ, [R0+URZ], RZ ;  /* 0x000000ff00ff09a7 */ /* 0x0005e600081004ff */
.L_x_121:
[----:B------:R-:W-:Y:S01]  /*a8f0*/  ISETP.NE.AND P2, PT, R171, RZ, PT ;  /* 0x000000ffab00720c */ /* 0x000fe20003f45270 */
[----:B------:R-:W-:Y:S01]  /*a900*/  UIADD3 UR49, UPT, UPT, UR49, 0x4, URZ ;  /* 0x0000000431317890 */ /* 0x000fe2000fffe0ff */
[----:B------:R-:W-:Y:S01]  /*a910*/  ISETP.NE.AND P0, PT, R173, 0x2, PT ;  /* 0x00000002ad00780c */ /* 0x000fe20003f05270 */
[----:B------:R-:W-:Y:S01]  /*a920*/  IMAD.IADD R20, R75, 0x1, R154 ;  /* 0x000000014b147824 */ /* 0x000fe200078e029a */
[----:B------:R-:W-:Y:S01]  /*a930*/  ISETP.NE.AND P1, PT, R76, 0x2, PT ;  /* 0x000000024c00780c */ /* 0x000fe20003f25270 */
[----:B------:R-:W-:Y:S01]  /*a940*/  IMAD.IADD R21, R77, 0x1, R156 ;  /* 0x000000014d157824 */ /* 0x000fe200078e029c */
[----:B--2---:R-:W-:Y:S02]  /*a950*/  SEL R0, RZ, 0x1, P0 ;  /* 0x00000001ff007807 */ /* 0x004fe40000000000 */
[----:B------:R-:W-:Y:S02]  /*a960*/  SEL R3, RZ, 0x1, P1 ;  /* 0x00000001ff037807 */ /* 0x000fe40000800000 */
[----:B------:R-:W-:Y:S02]  /*a970*/  LOP3.LUT R165, R165, R0, RZ, 0x3c, !PT ;  /* 0x00000000a5a57212 */ /* 0x000fe400078e3cff */
[----:B------:R-:W-:Y:S02]  /*a980*/  LOP3.LUT R166, R166, R3, RZ, 0x3c, !PT ;  /* 0x00000003a6a67212 */ /* 0x000fe400078e3cff */
[----:B------:R-:W-:Y:S02]  /*a990*/  @P2 R2UR UR36, R164 ;  /* 0x00000000a42422ca */ /* 0x000fe400000e0000 */
[----:B------:R-:W-:Y:S02]  /*a9a0*/  SEL R173, R173, RZ, P0 ;  /* 0x000000ffadad7207 */ /* 0x000fe40000000000 */
[----:B------:R-:W-:Y:S01]  /*a9b0*/  SEL R76, R76, RZ, P1 ;  /* 0x000000ff4c4c7207 */ /* 0x000fe20000800000 */
[----:B------:R-:W-:Y:S10]  /*a9c0*/  @P2 BRA `(.L_x_122) ;  /* 0xffffffa0000c2947 */ /* 0x000ff4000383ffff */
[----:B------:R-:W-:-:S09]  /*a9d0*/  UISETP.NE.AND UP0, UPT, UR50, URZ, UPT ;  /* 0x000000ff3200728c */ /* 0x000fd2000bf05270 */
[----:B------:R-:W-:Y:S05]  /*a9e0*/  BRA.U !UP0, `(.L_x_123) ;  /* 0x0000000108487547 */ /* 0x000fea000b800000 */
[----:B------:R-:W2:Y:S02]  /*a9f0*/  LDCU.64 UR4, c[0x0][0x890] ;  /* 0x00011200ff0477ac */ /* 0x000ea40008000a00 */
[----:B--2---:R-:W-:-:S04]  /*aa00*/  UISETP.NE.U32.AND UP0, UPT, UR4, URZ, UPT ;  /* 0x000000ff0400728c */ /* 0x004fc8000bf05070 */
[----:B------:R-:W-:-:S09]  /*aa10*/  UISETP.NE.AND.EX UP0, UPT, UR5, URZ, UPT, UP0 ;  /* 0x000000ff0500728c */ /* 0x000fd2000bf05300 */
[----:B------:R-:W-:Y:S05]  /*aa20*/  BRA.U UP0, `(.L_x_124) ;  /* 0x00000001000c7547 */ /* 0x000fea000b800000 */
[----:B------:R-:W-:-:S13]  /*aa30*/  FSETP.NEU.AND P0, PT, R81, RZ, PT ;  /* 0x000000ff5100720b */ /* 0x000fda0003f0d000 */
[----:B------:R-:W-:Y:S05]  /*aa40*/  @!P0 EXIT ;  /* 0x000000000000894d */ /* 0x000fea0003800000 */
[----:B------:R-:W-:Y:S05]  /*aa50*/  BRA `(.L_x_123) ;  /* 0x00000000002c7947 */ /* 0x000fea0003800000 */
.L_x_124:
[----:B------:R-:W-:Y:S01]  /*aa60*/  ISETP.NE.AND P0, PT, R172, RZ, PT ;  /* 0x000000ffac00720c */ /* 0x000fe20003f05270 */
[----:B------:R-:W-:-:S12]  /*aa70*/  BSSY.RECONVERGENT B0, `(.L_x_123) ;  /* 0x0000009000007945 */ /* 0x000fd80003800200 */
[----:B------:R-:W-:Y:S05]  /*aa80*/  @P0 BRA `(.L_x_125) ;  /* 0x0000000000140947 */ /* 0x000fea0003800000 */
[----:B------:R-:W2:Y:S02]  /*aa90*/  LDCU.64 UR4, c[0x0][0x888] ;  /* 0x00011100ff0477ac */ /* 0x000ea40008000a00 */
[----:B--2---:R-:W-:-:S04]  /*aaa0*/  ISETP.NE.U32.AND P0, PT, RZ, UR4, PT ;  /* 0x00000004ff007c0c */ /* 0x004fc8000bf05070 */
[----:B------:R-:W-:-:S13]  /*aab0*/  ISETP.NE.AND.EX P0, PT, RZ, UR5, PT, P0 ;  /* 0x00000005ff007c0c */ /* 0x000fda000bf05300 */
[----:B------:R-:W-:Y:S05]  /*aac0*/  @!P0 EXIT ;  /* 0x000000000000894d */ /* 0x000fea0003800000 */
[----:B------:R-:W-:Y:S05]  /*aad0*/  BRA `(.L_x_126) ;  /* 0x0000000000087947 */ /* 0x000fea0003800000 */
.L_x_125:
[----:B------:R-:W-:-:S13]  /*aae0*/  FSETP.NEU.AND P0, PT, R81, RZ, PT ;  /* 0x000000ff5100720b */ /* 0x000fda0003f0d000 */
[----:B------:R-:W-:Y:S05]  /*aaf0*/  @!P0 EXIT ;  /* 0x000000000000894d */ /* 0x000fea0003800000 */
.L_x_126:
[----:B------:R-:W-:Y:S05]  /*ab00*/  BSYNC.RECONVERGENT B0 ;  /* 0x0000000000007941 */ /* 0x000fea0003800200 */
.L_x_123:
[----:B------:R-:W-:Y:S01]  /*ab10*/  ULEA UR4, UR51, UR48, 0x3 ;  /* 0x0000003033047291 */ /* 0x000fe2000f8e18ff */
[----:B------:R-:W-:-:S04]  /*ab20*/  DEPBAR.LE SB0, 0x0 ;  /* 0x000080000000791a */ /* 0x000fc80000000000 */
[----:B------:R-:W-:-:S04]  /*ab30*/  UIADD3 UR4, UPT, UPT, UR4, 0x40, URZ ;  /* 0x0000004004047890 */ /* 0x000fc8000fffe0ff */
[----:B------:R-:W-:-:S09]  /*ab40*/  UPRMT UR4, UR37, 0x654, UR4 ;  /* 0x0000065425047896 */ /* 0x000fd20008000004 */
[----:B------:R-:W-:Y:S01]  /*ab50*/  SYNCS.ARRIVE.TRANS64.RED.A1T0 RZ, [UR4], RZ ;  /* 0x000000ffffff79a7 */ /* 0x000fe20008100404 */
[----:B------:R-:W-:Y:S05]  /*ab60*/  EXIT ;  /* 0x000000000000794d */ /* 0x000fea0003800000 */
.L_x_19:
[----:B--2---:R2:W1:Y:S02]  /*ab70*/  SYNCS.PHASECHK.TRANS64.TRYWAIT P0, [R3+URZ+0xc0], R2 ;  /* 0x0000c002030075a7 */ /* 0x00446400080011ff */
[----:B-1----:R-:W-:Y:S05]  /*ab80*/  @!P0 NANOSLEEP.SYNCS 0x989680 ;  /* 0x009896800000895d */ /* 0x002fea0003900000 */
[----:B------:R-:W1:Y:S02]  /*ab90*/  @!P0 SYNCS.PHASECHK.TRANS64 P0, [R3+URZ+0xc0], R2 ;  /* 0x0000c002030085a7 */ /* 0x000e6400080010ff */
[----:B-1----:R-:W-:Y:S05]  /*aba0*/  @!P0 BRA `(.L_x_19) ;  /* 0xfffffffc00f08947 */ /* 0x002fea000383ffff */
[----:B------:R-:W-:Y:S05]  /*abb0*/  BRA `(.L_x_127) ;  /* 0xffffff68006c7947 */ /* 0x000fea000383ffff */
.L_x_22:
[----:B-1----:R-:W-:-:S07]  /*abc0*/  MOV R2, UR33 ;  /* 0x0000002100027c02 */ /* 0x002fce0008000f00 */
.L_x_128:
[----:B-1----:R1:W2:Y:S02]  /*abd0*/  SYNCS.PHASECHK.TRANS64.TRYWAIT P0, [R2+URZ+0x10], R5 ;  /* 0x00001005020075a7 */ /* 0x0022a400080011ff */
[----:B--2---:R-:W-:Y:S05]  /*abe0*/  @!P0 NANOSLEEP.SYNCS 0x989680 ;  /* 0x009896800000895d */ /* 0x004fea0003900000 */
[----:B------:R-:W2:Y:S02]  /*abf0*/  @!P0 SYNCS.PHASECHK.TRANS64 P0, [R2+URZ+0x10], R5 ;  /* 0x00001005020085a7 */ /* 0x000ea400080010ff */
[----:B--2---:R-:W-:Y:S05]  /*ac00*/  @!P0 BRA `(.L_x_128) ;  /* 0xfffffffc00f08947 */ /* 0x004fea000383ffff */
[----:B------:R-:W-:Y:S05]  /*ac10*/  BRA `(.L_x_21) ;  /* 0xffffff6800bc7947 */ /* 0x000fea000383ffff */
.L_x_28:
[----:B-1----:R-:W-:-:S07]  /*ac20*/  MOV R2, UR17 ;  /* 0x0000001100027c02 */ /* 0x002fce0008000f00 */
.L_x_129:
[----:B-1----:R1:W2:Y:S02]  /*ac30*/  SYNCS.PHASECHK.TRANS64.TRYWAIT P0, [R2+URZ+0x10], R5 ;  /* 0x00001005020075a7 */ /* 0x0022a400080011ff */
[----:B--2---:R-:W-:Y:S05]  /*ac40*/  @!P0 NANOSLEEP.SYNCS 0x989680 ;  /* 0x009896800000895d */ /* 0x004fea0003900000 */
[----:B------:R-:W2:Y:S02]  /*ac50*/  @!P0 SYNCS.PHASECHK.TRANS64 P0, [R2+URZ+0x10], R5 ;  /* 0x00001005020085a7 */ /* 0x000ea400080010ff */
[----:B--2---:R-:W-:Y:S05]  /*ac60*/  @!P0 BRA `(.L_x_129) ;  /* 0xfffffffc00f08947 */ /* 0x004fea000383ffff */
[----:B------:R-:W-:Y:S05]  /*ac70*/  BRA `(.L_x_27) ;  /* 0xffffff6c00647947 */ /* 0x000fea000383ffff */
.L_x_32:
[----:B-1----:R1:W2:Y:S02]  /*ac80*/  SYNCS.PHASECHK.TRANS64.TRYWAIT P0, [R2+URZ+0x70], R3 ;  /* 0x00007003020075a7 */ /* 0x0022a400080011ff */
[----:B--2---:R-:W-:Y:S05]  /*ac90*/  @!P0 NANOSLEEP.SYNCS 0x989680 ;  /* 0x009896800000895d */ /* 0x004fea0003900000 */
[----:B------:R-:W2:Y:S02]  /*aca0*/  @!P0 SYNCS.PHASECHK.TRANS64 P0, [R2+URZ+0x70], R3 ;  /* 0x00007003020085a7 */ /* 0x000ea400080010ff */
[----:B--2---:R-:W-:Y:S05]  /*acb0*/  @!P0 BRA `(.L_x_32) ;  /* 0xfffffffc00f08947 */ /* 0x004fea000383ffff */
[----:B------:R-:W-:Y:S05]  /*acc0*/  BRA `(.L_x_130) ;  /* 0xffffff6c00f47947 */ /* 0x000fea000383ffff */
.L_x_36:
[----:B----4-:R-:W-:-:S07]  /*acd0*/  MOV R0, UR4 ;  /* 0x0000000400007c02 */ /* 0x010fce0008000f00 */
.L_x_131:
[----:B-1----:R1:W2:Y:S02]  /*ace0*/  SYNCS.PHASECHK.TRANS64.TRYWAIT P0, [R0+URZ], R3 ;  /* 0x00000003000075a7 */ /* 0x0022a400080011ff */
[----:B--2---:R-:W-:Y:S05]  /*acf0*/  @!P0 NANOSLEEP.SYNCS 0x989680 ;  /* 0x009896800000895d */ /* 0x004fea0003900000 */
[----:B------:R-:W2:Y:S02]  /*ad00*/  @!P0 SYNCS.PHASECHK.TRANS64 P0, [R0+URZ], R3 ;  /* 0x00000003000085a7 */ /* 0x000ea400080010ff */
[----:B--2---:R-:W-:Y:S05]  /*ad10*/  @!P0 BRA `(.L_x_131) ;  /* 0xfffffffc00f08947 */ /* 0x004fea000383ffff */
[----:B------:R-:W-:Y:S05]  /*ad20*/  BRA `(.L_x_132) ;  /* 0xffffff7400647947 */ /* 0x000fea000383ffff */
.L_x_39:
[----:B-1----:R1:W2:Y:S02]  /*ad30*/  SYNCS.PHASECHK.TRANS64.TRYWAIT P0, [R0+URZ+0xb0], R5 ;  /* 0x0000b005000075a7 */ /* 0x0022a400080011ff */
[----:B--2---:R-:W-:Y:S05]  /*ad40*/  @!P0 NANOSLEEP.SYNCS 0x989680 ;  /* 0x009896800000895d */ /* 0x004fea0003900000 */
[----:B------:R-:W2:Y:S02]  /*ad50*/  @!P0 SYNCS.PHASECHK.TRANS64 P0, [R0+URZ+0xb0], R5 ;  /* 0x0000b005000085a7 */ /* 0x000ea400080010ff */
[----:B--2---:R-:W-:Y:S05]  /*ad60*/  @!P0 BRA `(.L_x_39) ;  /* 0xfffffffc00f08947 */ /* 0x004fea000383ffff */
[----:B------:R-:W-:Y:S05]  /*ad70*/  BRA `(.L_x_133) ;  /* 0xffffff7400c07947 */ /* 0x000fea000383ffff */
.L_x_40:
[----:B------:R-:W-:-:S07]  /*ad80*/  MOV R0, UR5 ;  /* 0x0000000500007c02 */ /* 0x000fce0008000f00 */
.L_x_134:
[----:B-1----:R1:W2:Y:S02]  /*ad90*/  SYNCS.PHASECHK.TRANS64.TRYWAIT P0, [R0+URZ+0x80], R5 ;  /* 0x00008005000075a7 */ /* 0x0022a400080011ff */
[----:B--2---:R-:W-:Y:S05]  /*ada0*/  @!P0 NANOSLEEP.SYNCS 0x989680 ;  /* 0x009896800000895d */ /* 0x004fea0003900000 */
[----:B------:R-:W2:Y:S02]  /*adb0*/  @!P0 SYNCS.PHASECHK.TRANS64 P0, [R0+URZ+0x80], R5 ;  /* 0x00008005000085a7 */ /* 0x000ea400080010ff */
[----:B--2---:R-:W-:Y:S05]  /*adc0*/  @!P0 BRA `(.L_x_134) ;  /* 0xfffffffc00f08947 */ /* 0x004fea000383ffff */
[----:B------:R-:W-:Y:S05]  /*add0*/  BRA `(.L_x_135) ;  /* 0xffffff7400d07947 */ /* 0x000fea000383ffff */
.L_x_41:
[----:B-1----:R1:W2:Y:S02]  /*ade0*/  SYNCS.PHASECHK.TRANS64.TRYWAIT P1, [R0+URZ+0x70], R5 ;  /* 0x00007005000075a7 */ /* 0x0022a400080211ff */
[----:B--2---:R-:W-:Y:S05]  /*adf0*/  @!P1 NANOSLEEP.SYNCS 0x989680 ;  /* 0x009896800000995d */ /* 0x004fea0003900000 */
[----:B------:R-:W2:Y:S02]  /*ae00*/  @!P1 SYNCS.PHASECHK.TRANS64 P1, [R0+URZ+0x70], R5 ;  /* 0x00007005000095a7 */ /* 0x000ea400080210ff */
[----:B--2---:R-:W-:Y:S05]  /*ae10*/  @!P1 BRA `(.L_x_41) ;  /* 0xfffffffc00f09947 */ /* 0x004fea000383ffff */
[----:B------:R-:W-:Y:S05]  /*ae20*/  BRA `(.L_x_136) ;  /* 0xffffff7800007947 */ /* 0x000fea000383ffff */
.L_x_44:
[----:B------:R-:W-:-:S07]  /*ae30*/  MOV R0, UR5 ;  /* 0x0000000500007c02 */ /* 0x000fce0008000f00 */
.L_x_137:
[----:B-1----:R1:W2:Y:S02]  /*ae40*/  SYNCS.PHASECHK.TRANS64.TRYWAIT P0, [R0+URZ+0x80], R3 ;  /* 0x00008003000075a7 */ /* 0x0022a400080011ff */
[----:B--2---:R-:W-:Y:S05]  /*ae50*/  @!P0 NANOSLEEP.SYNCS 0x989680 ;  /* 0x009896800000895d */ /* 0x004fea0003900000 */
[----:B------:R-:W2:Y:S02]  /*ae60*/  @!P0 SYNCS.PHASECHK.TRANS64 P0, [R0+URZ+0x80], R3 ;  /* 0x00008003000085a7 */ /* 0x000ea400080010ff */
[----:B--2---:R-:W-:Y:S05]  /*ae70*/  @!P0 BRA `(.L_x_137) ;  /* 0xfffffffc00f08947 */ /* 0x004fea000383ffff */
[----:B------:R-:W-:Y:S05]  /*ae80*/  BRA `(.L_x_43) ;  /* 0xffffff7800547947 */ /* 0x000fea000383ffff */
.L_x_51:
[----:B-1----:R1:W2:Y:S02]  /*ae90*/  SYNCS.PHASECHK.TRANS64.TRYWAIT P1, [R0+URZ+0x70], R5 ;  /* 0x00007005000075a7 */ /* 0x0022a400080211ff */
[----:B--2---:R-:W-:Y:S05]  /*aea0*/  @!P1 NANOSLEEP.SYNCS 0x989680 ;  /* 0x009896800000995d */ /* 0x004fea0003900000 */
[----:B------:R-:W2:Y:S02]  /*aeb0*/  @!P1 SYNCS.PHASECHK.TRANS64 P1, [R0+URZ+0x70], R5 ;  /* 0x00007005000095a7 */ /* 0x000ea400080210ff */
[----:B--2---:R-:W-:Y:S05]  /*aec0*/  @!P1 BRA `(.L_x_51) ;  /* 0xfffffffc00f09947 */ /* 0x004fea000383ffff */
[----:B------:R-:W-:Y:S05]  /*aed0*/  BRA `(.L_x_138) ;  /* 0xffffff7c00c47947 */ /* 0x000fea000383ffff */
.L_x_52:
[----:B------:R-:W-:-:S07]  /*aee0*/  MOV R3, UR7 ;  /* 0x0000000700037c02 */ /* 0x000fce0008000f00 */
.L_x_139:
[----:B-1----:R1:W2:Y:S02]  /*aef0*/  SYNCS.PHASECHK.TRANS64.TRYWAIT P0, [R3+URZ+0xa0], R0 ;  /* 0x0000a000030075a7 */ /* 0x0022a400080011ff */
[----:B--2---:R-:W-:Y:S05]  /*af00*/  @!P0 NANOSLEEP.SYNCS 0x989680 ;  /* 0x009896800000895d */ /* 0x004fea0003900000 */
[----:B------:R-:W2:Y:S02]  /*af10*/  @!P0 SYNCS.PHASECHK.TRANS64 P0, [R3+URZ+0xa0], R0 ;  /* 0x0000a000030085a7 */ /* 0x000ea400080010ff */
[----:B--2---:R-:W-:Y:S05]  /*af20*/  @!P0 BRA `(.L_x_139) ;  /* 0xfffffffc00f08947 */ /* 0x004fea000383ffff */
[----:B------:R-:W-:Y:S05]  /*af30*/  BRA `(.L_x_140) ;  /* 0xffffff7c00fc7947 */ /* 0x000fea000383ffff */
.L_x_55:
[----:B------:R-:W-:Y:S07]  /*af40*/  MOV R0, UR6 ;  /* 0x0000000600007c02 */ /* 0x000fee0008000f00 */
.L_x_141:
[----:B-1----:R1:W2:Y:S02]  /*af50*/  SYNCS.PHASECHK.TRANS64.TRYWAIT P0, [R0+URZ], R3 ;  /* 0x00000003000075a7 */ /* 0x0022a400080011ff */
[----:B--2---:R-:W-:Y:S05]  /*af60*/  @!P0 NANOSLEEP.SYNCS 0x989680 ;  /* 0x009896800000895d */ /* 0x004fea0003900000 */
[----:B------:R-:W2:Y:S02]  /*af70*/  @!P0 SYNCS.PHASECHK.TRANS64 P0, [R0+URZ], R3 ;  /* 0x00000003000085a7 */ /* 0x000ea400080010ff */
[----:B--2---:R-:W-:Y:S05]  /*af80*/  @!P0 BRA `(.L_x_141) ;  /* 0xfffffffc00f08947 */ /* 0x004fea000383ffff */
[----:B------:R-:W-:Y:S05]  /*af90*/  BRA `(.L_x_54) ;  /* 0xffffff8000187947 */ /* 0x000fea000383ffff */
.L_x_58:
[----:B------:R-:W-:-:S07]  /*afa0*/  MOV R0, UR6 ;  /* 0x0000000600007c02 */ /* 0x000fce0008000f00 */
.L_x_142:
[----:B--2---:R2:W4:Y:S02]  /*afb0*/  SYNCS.PHASECHK.TRANS64.TRYWAIT P0, [R0+URZ], R3 ;  /* 0x00000003000075a7 */ /* 0x00452400080011ff */
[----:B----4-:R-:W-:Y:S05]  /*afc0*/  @!P0 NANOSLEEP.SYNCS 0x989680 ;  /* 0x009896800000895d */ /* 0x010fea0003900000 */
[----:B------:R-:W4:Y:S02]  /*afd0*/  @!P0 SYNCS.PHASECHK.TRANS64 P0, [R0+URZ], R3 ;  /* 0x00000003000085a7 */ /* 0x000f2400080010ff */
[----:B----4-:R-:W-:Y:S05]  /*afe0*/  @!P0 BRA `(.L_x_142) ;  /* 0xfffffffc00f08947 */ /* 0x010fea000383ffff */
[----:B------:R-:W-:Y:S05]  /*aff0*/  BRA `(.L_x_143) ;  /* 0xffffff8000f47947 */ /* 0x000fea000383ffff */
.L_x_59:
[----:B------:R-:W-:-:S07]  /*b000*/  MOV R0, UR7 ;  /* 0x0000000700007c02 */ /* 0x000fce0008000f00 */
.L_x_144:
[----:B-1----:R1:W2:Y:S02]  /*b010*/  SYNCS.PHASECHK.TRANS64.TRYWAIT P0, [R0+URZ], R3 ;  /* 0x00000003000075a7 */ /* 0x0022a400080011ff */
[----:B--2---:R-:W-:Y:S05]  /*b020*/  @!P0 NANOSLEEP.SYNCS 0x989680 ;  /* 0x009896800000895d */ /* 0x004fea0003900000 */
[----:B------:R-:W2:Y:S02]  /*b030*/  @!P0 SYNCS.PHASECHK.TRANS64 P0, [R0+URZ], R3 ;  /* 0x00000003000085a7 */ /* 0x000ea400080010ff */
[----:B--2---:R-:W-:Y:S05]  /*b040*/  @!P0 BRA `(.L_x_144) ;  /* 0xfffffffc00f08947 */ /* 0x004fea000383ffff */
[----:B------:R-:W-:Y:S05]  /*b050*/  BRA `(.L_x_145) ;  /* 0xffffff8400007947 */ /* 0x000fea000383ffff */
.L_x_64:
[----:B--2---:R2:W3:Y:S02]  /*b060*/  SYNCS.PHASECHK.TRANS64.TRYWAIT P0, [R0+URZ+0x70], R3 ;  /* 0x00007003000075a7 */ /* 0x0044e400080011ff */
[----:B---3--:R-:W-:Y:S05]  /*b070*/  @!P0 NANOSLEEP.SYNCS 0x989680 ;  /* 0x009896800000895d */ /* 0x008fea0003900000 */
[----:B------:R-:W3:Y:S02]  /*b080*/  @!P0 SYNCS.PHASECHK.TRANS64 P0, [R0+URZ+0x70], R3 ;  /* 0x00007003000085a7 */ /* 0x000ee400080010ff */
[----:B---3--:R-:W-:Y:S05]  /*b090*/  @!P0 BRA `(.L_x_64) ;  /* 0xfffffffc00f08947 */ /* 0x008fea000383ffff */
[----:B------:R-:W-:Y:S05]  /*b0a0*/  BRA `(.L_x_146) ;  /* 0xffffff88000c7947 */ /* 0x000fea000383ffff */
.L_x_67:
[----:B------:R-:W-:Y:S07]  /*b0b0*/  MOV R0, UR7 ;  /* 0x0000000700007c02 */ /* 0x000fee0008000f00 */
.L_x_147:
[----:B--2---:R2:W3:Y:S02]  /*b0c0*/  SYNCS.PHASECHK.TRANS64.TRYWAIT P0, [R0+URZ+0x68], R3 ;  /* 0x00006803000075a7 */ /* 0x0044e400080011ff */
[----:B---3--:R-:W-:Y:S05]  /*b0d0*/  @!P0 NANOSLEEP.SYNCS 0x989680 ;  /* 0x009896800000895d */ /* 0x008fea0003900000 */
[----:B------:R-:W3:Y:S02]  /*b0e0*/  @!P0 SYNCS.PHASECHK.TRANS64 P0, [R0+URZ+0x68], R3 ;  /* 0x00006803000085a7 */ /* 0x000ee400080010ff */
[----:B---3--:R-:W-:Y:S05]  /*b0f0*/  @!P0 BRA `(.L_x_147) ;  /* 0xfffffffc00f08947 */ /* 0x008fea000383ffff */
[----:B------:R-:W-:Y:S05]  /*b100*/  BRA `(.L_x_66) ;  /* 0xffffff8800ec7947 */ /* 0x000fea000383ffff */
.L_x_70:
[----:B------:R-:W-:Y:S07]  /*b110*/  MOV R3, UR7 ;  /* 0x0000000700037c02 */ /* 0x000fee0008000f00 */
.L_x_148:
[----:B-1----:R1:W2:Y:S02]  /*b120*/  SYNCS.PHASECHK.TRANS64.TRYWAIT P0, [R3+URZ+0x40], R12 ;  /* 0x0000400c030075a7 */ /* 0x0022a400080011ff */
[----:B--2---:R-:W-:Y:S05]  /*b130*/  @!P0 NANOSLEEP.SYNCS 0x989680 ;  /* 0x009896800000895d */ /* 0x004fea0003900000 */
[----:B------:R-:W2:Y:S02]  /*b140*/  @!P0 SYNCS.PHASECHK.TRANS64 P0, [R3+URZ+0x40], R12 ;  /* 0x0000400c030085a7 */ /* 0x000ea400080010ff */
[----:B--2---:R-:W-:Y:S05]  /*b150*/  @!P0 BRA `(.L_x_148) ;  /* 0xfffffffc00f08947 */ /* 0x004fea000383ffff */
[----:B------:R-:W-:Y:S05]  /*b160*/  BRA `(.L_x_149) ;  /* 0xffffff8c00647947 */ /* 0x000fea000383ffff */
.L_x_71:
[----:B-1----:R-:W-:Y:S07]  /*b170*/  MOV R3, UR7 ;  /* 0x0000000700037c02 */ /* 0x002fee0008000f00 */
.L_x_150:
[----:B-1----:R1:W2:Y:S02]  /*b180*/  SYNCS.PHASECHK.TRANS64.TRYWAIT P0, [R3+URZ+0x48], R12 ;  /* 0x0000480c030075a7 */ /* 0x0022a400080011ff */
[----:B--2---:R-:W-:Y:S05]  /*b190*/  @!P0 NANOSLEEP.SYNCS 0x989680 ;  /* 0x009896800000895d */ /* 0x004fea0003900000 */
[----:B------:R-:W2:Y:S02]  /*b1a0*/  @!P0 SYNCS.PHASECHK.TRANS64 P0, [R3+URZ+0x48], R12 ;  /* 0x0000480c030085a7 */ /* 0x000ea400080010ff */
[----:B--2---:R-:W-:Y:S05]  /*b1b0*/  @!P0 BRA `(.L_x_150) ;  /* 0xfffffffc00f08947 */ /* 0x004fea000383ffff */
[----:B------:R-:W-:Y:S05]  /*b1c0*/  BRA `(.L_x_151) ;  /* 0xffffff8c00a07947 */ /* 0x000fea000383ffff */
.L_x_72:
[----:B-1----:R-:W-:Y:S07]  /*b1d0*/  MOV R3, UR7 ;  /* 0x0000000700037c02 */ /* 0x002fee0008000f00 */
.L_x_152:
[----:B-1----:R1:W2:Y:S02]  /*b1e0*/  SYNCS.PHASECHK.TRANS64.TRYWAIT P0, [R3+URZ+0x50], R12 ;  /* 0x0000500c030075a7 */ /* 0x0022a400080011ff */
[----:B--2---:R-:W-:Y:S05]  /*b1f0*/  @!P0 NANOSLEEP.SYNCS 0x989680 ;  /* 0x009896800000895d */ /* 0x004fea0003900000 */
[----:B------:R-:W2:Y:S02]  /*b200*/  @!P0 SYNCS.PHASECHK.TRANS64 P0, [R3+URZ+0x50], R12 ;  /* 0x0000500c030085a7 */ /* 0x000ea400080010ff */
[----:B--2---:R-:W-:Y:S05]  /*b210*/  @!P0 BRA `(.L_x_152) ;  /* 0xfffffffc00f08947 */ /* 0x004fea000383ffff */
[----:B------:R-:W-:Y:S05]  /*b220*/  BRA `(.L_x_153) ;  /* 0xffffff8c00e87947 */ /* 0x000fea000383ffff */
.L_x_73:
[----:B------:R-:W-:Y:S07]  /*b230*/  MOV R3, UR7 ;  /* 0x0000000700037c02 */ /* 0x000fee0008000f00 */
.L_x_154:
[----:B-1----:R1:W2:Y:S02]  /*b240*/  SYNCS.PHASECHK.TRANS64.TRYWAIT P0, [R3+URZ+0x58], R12 ;  /* 0x0000580c030075a7 */ /* 0x0022a400080011ff */
[----:B--2---:R-:W-:Y:S05]  /*b250*/  @!P0 NANOSLEEP.SYNCS 0x989680 ;  /* 0x009896800000895d */ /* 0x004fea0003900000 */
[----:B------:R-:W2:Y:S02]  /*b260*/  @!P0 SYNCS.PHASECHK.TRANS64 P0, [R3+URZ+0x58], R12 ;  /* 0x0000580c030085a7 */ /* 0x000ea400080010ff */
[----:B--2---:R-:W-:Y:S05]  /*b270*/  @!P0 BRA `(.L_x_154) ;  /* 0xfffffffc00f08947 */ /* 0x004fea000383ffff */
[----:B------:R-:W-:Y:S05]  /*b280*/  BRA `(.L_x_155) ;  /* 0xffffff9000707947 */ /* 0x000fea000383ffff */
.L_x_75:
[----:B------:R-:W-:-:S07]  /*b290*/  MOV R0, UR7 ;  /* 0x0000000700007c02 */ /* 0x000fce0008000f00 */
.L_x_156:
[----:B-1----:R1:W3:Y:S02]  /*b2a0*/  SYNCS.PHASECHK.TRANS64.TRYWAIT P0, [R0+URZ+0x40], R3 ;  /* 0x00004003000075a7 */ /* 0x0022e400080011ff */
[----:B---3--:R-:W-:Y:S05]  /*b2b0*/  @!P0 NANOSLEEP.SYNCS 0x989680 ;  /* 0x009896800000895d */ /* 0x008fea0003900000 */
[----:B------:R-:W3:Y:S02]  /*b2c0*/  @!P0 SYNCS.PHASECHK.TRANS64 P0, [R0+URZ+0x40], R3 ;  /* 0x00004003000085a7 */ /* 0x000ee400080010ff */
[----:B---3--:R-:W-:Y:S05]  /*b2d0*/  @!P0 BRA `(.L_x_156) ;  /* 0xfffffffc00f08947 */ /* 0x008fea000383ffff */
[----:B------:R-:W-:Y:S05]  /*b2e0*/  BRA `(.L_x_157) ;  /* 0xffffff9000e07947 */ /* 0x000fea000383ffff */
.L_x_76:
[----:B-1----:R-:W-:-:S07]  /*b2f0*/  MOV R0, UR7 ;  /* 0x0000000700007c02 */ /* 0x002fce0008000f00 */
.L_x_158:
[----:B-1----:R1:W3:Y:S02]  /*b300*/  SYNCS.PHASECHK.TRANS64.TRYWAIT P0, [R0+URZ+0x48], R3 ;  /* 0x00004803000075a7 */ /* 0x0022e400080011ff */
[----:B---3--:R-:W-:Y:S05]  /*b310*/  @!P0 NANOSLEEP.SYNCS 0x989680 ;  /* 0x009896800000895d */ /* 0x008fea0003900000 */
[----:B------:R-:W3:Y:S02]  /*b320*/  @!P0 SYNCS.PHASECHK.TRANS64 P0, [R0+URZ+0x48], R3 ;  /* 0x00004803000085a7 */ /* 0x000ee400080010ff */
[----:B---3--:R-:W-:Y:S05]  /*b330*/  @!P0 BRA `(.L_x_158) ;  /* 0xfffffffc00f08947 */ /* 0x008fea000383ffff */
[----:B------:R-:W-:Y:S05]  /*b340*/  BRA `(.L_x_159) ;  /* 0xffffff9000d07947 */ /* 0x000fea000383ffff */
.L_x_77:
[----:B-1----:R-:W-:-:S07]  /*b350*/  MOV R0, UR7 ;  /* 0x0000000700007c02 */ /* 0x002fce0008000f00 */
.L_x_160:
[----:B-1----:R1:W3:Y:S02]  /*b360*/  SYNCS.PHASECHK.TRANS64.TRYWAIT P0, [R0+URZ+0x50], R3 ;  /* 0x00005003000075a7 */ /* 0x0022e400080011ff */
[----:B---3--:R-:W-:Y:S05]  /*b370*/  @!P0 NANOSLEEP.SYNCS 0x989680 ;  /* 0x009896800000895d */ /* 0x008fea0003900000 */
[----:B------:R-:W3:Y:S02]  /*b380*/  @!P0 SYNCS.PHASECHK.TRANS64 P0, [R0+URZ+0x50], R3 ;  /* 0x00005003000085a7 */ /* 0x000ee400080010ff */
[----:B---3--:R-:W-:Y:S05]  /*b390*/  @!P0 BRA `(.L_x_160) ;  /* 0xfffffffc00f08947 */ /* 0x008fea000383ffff */
[----:B------:R-:W-:Y:S05]  /*b3a0*/  BRA `(.L_x_161) ;  /* 0xffffff9000c07947 */ /* 0x000fea000383ffff */
.L_x_79:
[----:B--2---:R2:W4:Y:S02]  /*b3b0*/  SYNCS.PHASECHK.TRANS64.TRYWAIT P0, [R0+URZ+0x70], R3 ;  /* 0x00007003000075a7 */ /* 0x00452400080011ff */
[----:B----4-:R-:W-:Y:S05]  /*b3c0*/  @!P0 NANOSLEEP.SYNCS 0x989680 ;  /* 0x009896800000895d */ /* 0x010fea0003900000 */
[----:B------:R-:W4:Y:S02]  /*b3d0*/  @!P0 SYNCS.PHASECHK.TRANS64 P0, [R0+URZ+0x70], R3 ;  /* 0x00007003000085a7 */ /* 0x000f2400080010ff */
[----:B----4-:R-:W-:Y:S05]  /*b3e0*/  @!P0 BRA `(.L_x_79) ;  /* 0xfffffffc00f08947 */ /* 0x010fea000383ffff */
[----:B------:R-:W-:Y:S05]  /*b3f0*/  BRA `(.L_x_162) ;  /* 0xffffff9400947947 */ /* 0x000fea000383ffff */
.L_x_90:
[----:B-1----:R-:W-:Y:S04]  /*b400*/  MOV R3, UR48 ;  /* 0x0000003000037c02 */ /* 0x002fe80008000f00 */
[----:B------:R1:W3:Y:S03]  /*b410*/  SYNCS.PHASECHK.TRANS64.TRYWAIT P1, [R3+URZ+0x20], R4 ;  /* 0x00002004030075a7 */ /* 0x0002e600080211ff */
[----:B---3--:R-:W-:Y:S05]  /*b420*/  @!P1 NANOSLEEP.SYNCS 0x989680 ;  /* 0x009896800000995d */ /* 0x008fea0003900000 */
[----:B------:R-:W3:Y:S02]  /*b430*/  @!P1 SYNCS.PHASECHK.TRANS64 P1, [R3+URZ+0x20], R4 ;  /* 0x00002004030095a7 */ /* 0x000ee400080210ff */
[----:B---3--:R-:W-:Y:S05]  /*b440*/  @!P1 BRA `(.L_x_90) ;  /* 0xfffffffc00ec9947 */ /* 0x008fea000383ffff */
[----:B------:R-:W-:Y:S05]  /*b450*/  BRA `(.L_x_89) ;  /* 0xffffffa000e87947 */ /* 0x000fea000383ffff */
.L_x_92:
[----:B-1----:R1:W4:Y:S02]  /*b460*/  SYNCS.PHASECHK.TRANS64.TRYWAIT P0, [R87+URZ+0x90], R0 ;  /* 0x00009000570075a7 */ /* 0x00232400080011ff */
[----:B----4-:R-:W-:Y:S05]  /*b470*/  @!P0 NANOSLEEP.SYNCS 0x989680 ;  /* 0x009896800000895d */ /* 0x010fea0003900000 */
[----:B------:R-:W4:Y:S02]  /*b480*/  @!P0 SYNCS.PHASECHK.TRANS64 P0, [R87+URZ+0x90], R0 ;  /* 0x00009000570085a7 */ /* 0x000f2400080010ff */
[----:B----4-:R-:W-:Y:S05]  /*b490*/  @!P0 BRA `(.L_x_92) ;  /* 0xfffffffc00f08947 */ /* 0x010fea000383ffff */
[----:B------:R-:W-:Y:S05]  /*b4a0*/  BRA `(.L_x_91) ;  /* 0xffffffa400487947 */ /* 0x000fea000383ffff */
.L_x_101:
[----:B--2---:R2:W3:Y:S02]  /*b4b0*/  SYNCS.PHASECHK.TRANS64.TRYWAIT P0, [R3+URZ+0x20], R0 ;  /* 0x00002000030075a7 */ /* 0x0044e400080011ff */
[----:B---3--:R-:W-:Y:S05]  /*b4c0*/  @!P0 NANOSLEEP.SYNCS 0x989680 ;  /* 0x009896800000895d */ /* 0x008fea0003900000 */
[----:B------:R-:W3:Y:S02]  /*b4d0*/  @!P0 SYNCS.PHASECHK.TRANS64 P0, [R3+URZ+0x20], R0 ;  /* 0x00002000030085a7 */ /* 0x000ee400080010ff */
[----:B---3--:R-:W-:Y:S05]  /*b4e0*/  @!P0 BRA `(.L_x_101) ;  /* 0xfffffffc00f08947 */ /* 0x008fea000383ffff */
[----:B------:R-:W-:Y:S05]  /*b4f0*/  BRA `(.L_x_100) ;  /* 0xffffffb800107947 */ /* 0x000fea000383ffff */
.L_x_109:
[----:B--2---:R2:W3:Y:S02]  /*b500*/  SYNCS.PHASECHK.TRANS64.TRYWAIT P0, [R0+URZ+0x20], R7 ;  /* 0x00002007000075a7 */ /* 0x0044e400080011ff */
[----:B---3--:R-:W-:Y:S05]  /*b510*/  @!P0 NANOSLEEP.SYNCS 0x989680 ;  /* 0x009896800000895d */ /* 0x008fea0003900000 */
[----:B------:R-:W3:Y:S02]  /*b520*/  @!P0 SYNCS.PHASECHK.TRANS64 P0, [R0+URZ+0x20], R7 ;  /* 0x00002007000085a7 */ /* 0x000ee400080010ff */
[----:B---3--:R-:W-:Y:S05]  /*b530*/  @!P0 BRA `(.L_x_109) ;  /* 0xfffffffc00f08947 */ /* 0x008fea000383ffff */
[----:B------:R-:W-:Y:S05]  /*b540*/  BRA `(.L_x_108) ;  /* 0xffffffcc00047947 */ /* 0x000fea000383ffff */
.L_x_117:
[----:B-1----:R1:W2:Y:S02]  /*b550*/  SYNCS.PHASECHK.TRANS64.TRYWAIT P0, [R3+URZ+0x20], R0 ;  /* 0x00002000030075a7 */ /* 0x0022a400080011ff */
[----:B--2---:R-:W-:Y:S05]  /*b560*/  @!P0 NANOSLEEP.SYNCS 0x989680 ;  /* 0x009896800000895d */ /* 0x004fea0003900000 */
[----:B------:R-:W2:Y:S02]  /*b570*/  @!P0 SYNCS.PHASECHK.TRANS64 P0, [R3+URZ+0x20], R0 ;  /* 0x00002000030085a7 */ /* 0x000ea400080010ff */
[----:B--2---:R-:W-:Y:S05]  /*b580*/  @!P0 BRA `(.L_x_117) ;  /* 0xfffffffc00f08947 */ /* 0x004fea000383ffff */
[----:B------:R-:W-:Y:S05]  /*b590*/  BRA `(.L_x_116) ;  /* 0xffffffdc00f87947 */ /* 0x000fea000383ffff */
        .weak           $__internal_0_$__cuda_sm10x_tcgen05_guardrail_trap_col_being_dealloced_not_returned_by_alloc
        .type           $__internal_0_$__cuda_sm10x_tcgen05_guardrail_trap_col_being_dealloced_not_returned_by_alloc,@function
        .size           $__internal_0_$__cuda_sm10x_tcgen05_guardrail_trap_col_being_dealloced_not_returned_by_alloc,($__internal_1_$__cuda_sm10x_tcgen05_guardrail_trap_phase_invalid_during_alloc - $__internal_0_$__cuda_sm10x_tcgen05_guardrail_trap_col_being_dealloced_not_returned_by_alloc)
$__internal_0_$__cuda_sm10x_tcgen05_guardrail_trap_col_being_dealloced_not_returned_by_alloc:
[----:B------:R-:W-:Y:S05]  /*b5a0*/  BPT.TRAP 0x1 ;  /* 0x000000040000795c */ /* 0x000fea0000300000 */
[----:B------:R-:W-:-:S04]  /*b5b0*/  HFMA2 R3, -RZ, RZ, 0, 0 ;  /* 0x00000000ff037431 */ /* 0x000fc800000001ff */
[----:B------:R-:W-:Y:S05]  /*b5c0*/  RET.REL.NODEC R2 `(_ZN7cutlass13device_kernelINS_4gemm6kernel13GemmUniversalIN4cute5tupleIJiiiiEEENS1_10collective13CollectiveMmaINS1_35MainloopSm100TmaUmmaWarpSpecializedILi2ELi2ELi2ENS5_IJNS4_1CILi1EEESB_SB_EEEEENS5_IJNSA_ILi128EEENSA_ILi256EEENSA_ILi64EEEEEENS_6half_tENS5_IJlSB_lEEESI_SJ_NS4_8TiledMMAINS4_8MMA_AtomIJNS4_20SM100_MMA_F16BF16_SSISI_SI_fLi128ELi256ELNS4_4UMMA5MajorE0ELSO_0ELNSN_7ScaleInE0ELSP_0EEEEEENS4_6LayoutISC_NS5_IJNSA_ILi0EEEST_ST_EEEEENS5_IJNS4_10UnderscoreESW_SW_EEEEENS4_13SM90_TMA_LOADENS4_14ComposedLayoutINS4_7SwizzleILi3ELi4ELi3EEENS4_18smem_ptr_flag_bitsILi16EEENSS_INS5_IJNSA_ILi8EEESG_EEENS5_IJSG_SB_EEEEEEEvNS4_8identityESZ_S19_vS1A_EENS_8epilogue10collective18CollectiveEpilogueINS1C_23Sm100TmaWarpSpecializedILi4ELi2ELi64ELb1ELb0EEEJSH_NS5_IJNSS_ISE_SB_EENSS_ISG_SB_EEEEESI_SJ_SI_SJ_NS1C_6fusion15FusionCallbacksIS1G_NS1K_17LinearCombinationISI_fSI_fLNS_15FloatRoundStyleE2EEESH_S1J_JEEENS4_5SM1004TMEM4LOAD26SM100_TMEM_LOAD_32dp32b64xESZ_S19_NS4_39AutoVectorizingCopyWithAssumedAlignmentILi128EEENS4_14SM90_TMA_STOREES19_S1V_S1V_EEEvvEEEEvNT_6ParamsE) ;  /* 0xffffff48028c7950 */ /* 0x000fea0003c3ffff */
        .weak           $__internal_1_$__cuda_sm10x_tcgen05_guardrail_trap_phase_invalid_during_alloc
        .type           $__internal_1_$__cuda_sm10x_tcgen05_guardrail_trap_phase_invalid_during_alloc,@function
        .size           $__internal_1_$__cuda_sm10x_tcgen05_guardrail_trap_phase_invalid_during_alloc,($__internal_2_$__cuda_sm10x_tcgen05_guardrail_trap_unallocated_columns_being_dealloced - $__internal_1_$__cuda_sm10x_tcgen05_guardrail_trap_phase_invalid_during_alloc)
$__internal_1_$__cuda_sm10x_tcgen05_guardrail_trap_phase_invalid_during_alloc:
[----:B------:R-:W-:Y:S05]  /*b5d0*/  BPT.TRAP 0x1 ;  /* 0x000000040000795c */ /* 0x000fea0000300000 */
[----:B------:R-:W-:-:S04]  /*b5e0*/  MOV R3, 0x0 ;  /* 0x0000000000037802 */ /* 0x000fc80000000f00 */
[----:B------:R-:W-:Y:S05]  /*b5f0*/  RET.REL.NODEC R2 `(_ZN7cutlass13device_kernelINS_4gemm6kernel13GemmUniversalIN4cute5tupleIJiiiiEEENS1_10collective13CollectiveMmaINS1_35MainloopSm100TmaUmmaWarpSpecializedILi2ELi2ELi2ENS5_IJNS4_1CILi1EEESB_SB_EEEEENS5_IJNSA_ILi128EEENSA_ILi256EEENSA_ILi64EEEEEENS_6half_tENS5_IJlSB_lEEESI_SJ_NS4_8TiledMMAINS4_8MMA_AtomIJNS4_20SM100_MMA_F16BF16_SSISI_SI_fLi128ELi256ELNS4_4UMMA5MajorE0ELSO_0ELNSN_7ScaleInE0ELSP_0EEEEEENS4_6LayoutISC_NS5_IJNSA_ILi0EEEST_ST_EEEEENS5_IJNS4_10UnderscoreESW_SW_EEEEENS4_13SM90_TMA_LOADENS4_14ComposedLayoutINS4_7SwizzleILi3ELi4ELi3EEENS4_18smem_ptr_flag_bitsILi16EEENSS_INS5_IJNSA_ILi8EEESG_EEENS5_IJSG_SB_EEEEEEEvNS4_8identityESZ_S19_vS1A_EENS_8epilogue10collective18CollectiveEpilogueINS1C_23Sm100TmaWarpSpecializedILi4ELi2ELi64ELb1ELb0EEEJSH_NS5_IJNSS_ISE_SB_EENSS_ISG_SB_EEEEESI_SJ_SI_SJ_NS1C_6fusion15FusionCallbacksIS1G_NS1K_17LinearCombinationISI_fSI_fLNS_15FloatRoundStyleE2EEESH_S1J_JEEENS4_5SM1004TMEM4LOAD26SM100_TMEM_LOAD_32dp32b64xESZ_S19_NS4_39AutoVectorizingCopyWithAssumedAlignmentILi128EEENS4_14SM90_TMA_STOREES19_S1V_S1V_EEEvvEEEEvNT_6ParamsE) ;  /* 0xffffff4802807950 */ /* 0x000fea0003c3ffff */
        .weak           $__internal_2_$__cuda_sm10x_tcgen05_guardrail_trap_unallocated_columns_being_dealloced
        .type           $__internal_2_$__cuda_sm10x_tcgen05_guardrail_trap_unallocated_columns_being_dealloced,@function
        .size           $__internal_2_$__cuda_sm10x_tcgen05_guardrail_trap_unallocated_columns_being_dealloced,(.L_x_164 - $__internal_2_$__cuda_sm10x_tcgen05_guardrail_trap_unallocated_columns_being_dealloced)
$__internal_2_$__cuda_sm10x_tcgen05_guardrail_trap_unallocated_columns_being_dealloced:
[----:B------:R-:W-:Y:S05]  /*b600*/  BPT.TRAP 0x1 ;  /* 0x000000040000795c */ /* 0x000fea0000300000 */
[----:B------:R-:W-:-:S04]  /*b610*/  HFMA2 R3, -RZ, RZ, 0, 0 ;  /* 0x00000000ff037431 */ /* 0x000fc800000001ff */
[----:B------:R-:W-:Y:S05]  /*b620*/  RET.REL.NODEC R2 `(_ZN7cutlass13device_kernelINS_4gemm6kernel13GemmUniversalIN4cute5tupleIJiiiiEEENS1_10collective13CollectiveMmaINS1_35MainloopSm100TmaUmmaWarpSpecializedILi2ELi2ELi2ENS5_IJNS4_1CILi1EEESB_SB_EEEEENS5_IJNSA_ILi128EEENSA_ILi256EEENSA_ILi64EEEEEENS_6half_tENS5_IJlSB_lEEESI_SJ_NS4_8TiledMMAINS4_8MMA_AtomIJNS4_20SM100_MMA_F16BF16_SSISI_SI_fLi128ELi256ELNS4_4UMMA5MajorE0ELSO_0ELNSN_7ScaleInE0ELSP_0EEEEEENS4_6LayoutISC_NS5_IJNSA_ILi0EEEST_ST_EEEEENS5_IJNS4_10UnderscoreESW_SW_EEEEENS4_13SM90_TMA_LOADENS4_14ComposedLayoutINS4_7SwizzleILi3ELi4ELi3EEENS4_18smem_ptr_flag_bitsILi16EEENSS_INS5_IJNSA_ILi8EEESG_EEENS5_IJSG_SB_EEEEEEEvNS4_8identityESZ_S19_vS1A_EENS_8epilogue10collective18CollectiveEpilogueINS1C_23Sm100TmaWarpSpecializedILi4ELi2ELi64ELb1ELb0EEEJSH_NS5_IJNSS_ISE_SB_EENSS_ISG_SB_EEEEESI_SJ_SI_SJ_NS1C_6fusion15FusionCallbacksIS1G_NS1K_17LinearCombinationISI_fSI_fLNS_15FloatRoundStyleE2EEESH_S1J_JEEENS4_5SM1004TMEM4LOAD26SM100_TMEM_LOAD_32dp32b64xESZ_S19_NS4_39AutoVectorizingCopyWithAssumedAlignmentILi128EEENS4_14SM90_TMA_STOREES19_S1V_S1V_EEEvvEEEEvNT_6ParamsE) ;  /* 0xffffff4802747950 */ /* 0x000fea0003c3ffff */
.L_x_163:
[----:B------:R-:W-:-:S00]  /*b630*/  BRA `(.L_x_163) ;  /* 0xfffffffc00fc7947 */ /* 0x000fc0000383ffff */
[----:B------:R-:W-:-:S00]  /*b640*/  NOP ;  /* 0x0000000000007918 */ /* 0x000fc00000000000 */
        /* <DEDUP_REMOVED lines=11> */
.L_x_164:


//--------------------- .nv.global.init           --------------------------
	.section	.nv.global.init,"aw",@progbits
.nv.global.init:
	.type		$str$27,@object
	.size		$str$27,($str$28 - $str$27)
$str$27:
        /*0000*/ 	.byte	0x28, 0x61, 0x64, 0x64, 0x72, 0x65, 0x73, 0x73, 0x20, 0x26, 0x20, 0x6d, 0x61, 0x73, 0x6b, 0x29
        /*0010*/ 	.byte	0x20, 0x3d, 0x3d, 0x20, 0x30, 0x00
	.type		$str$28,@object
	.size		$str$28,($str$26 - $str$28)
$str$28:
        /*0016*/ 	.byte	0x2f, 0x74, 0x6d, 0x70, 0x2f, 0x63, 0x75, 0x74, 0x6c, 0x61, 0x73, 0x73, 0x5f, 0x73, 0x77, 0x65
        /*0026*/ 	.byte	0x65, 0x70, 0x5f, 0x73, 0x72, 0x63, 0x2f, 0x69, 0x6e, 0x63, 0x6c, 0x75, 0x64, 0x65, 0x2f, 0x63
        /*0036*/ 	.byte	0x75, 0x74, 0x65, 0x2f, 0x70, 0x6f, 0x69, 0x6e, 0x74, 0x65, 0x72, 0x5f, 0x66, 0x6c, 0x61, 0x67
        /*0046*/ 	.byte	0x67, 0x65, 0x64, 0x2e, 0x68, 0x70, 0x70, 0x00
	.type		$str$26,@object
	.size		$str$26,($str$25 - $str$26)
$str$26:
        /*004e*/ 	.byte	0x2f, 0x74, 0x6d, 0x70, 0x2f, 0x63, 0x75, 0x74, 0x6c, 0x61, 0x73, 0x73, 0x5f, 0x73, 0x77, 0x65
        /*005e*/ 	.byte	0x65, 0x70, 0x5f, 0x73, 0x72, 0x63, 0x2f, 0x69, 0x6e, 0x63, 0x6c, 0x75, 0x64, 0x65, 0x2f, 0x63
        /*006e*/ 	.byte	0x75, 0x74, 0x65, 0x2f, 0x61, 0x74, 0x6f, 0x6d, 0x2f, 0x63, 0x6f, 0x70, 0x79, 0x5f, 0x74, 0x72
        /*007e*/ 	.byte	0x61, 0x69, 0x74, 0x73, 0x5f, 0x73, 0x6d, 0x31, 0x30, 0x30, 0x2e, 0x68, 0x70, 0x70, 0x00
	.type		$str$25,@object
	.size		$str$25,(__unnamed_1 - $str$25)
$str$25:
        /*008d*/ 	.byte	0x28, 0x28, 0x75, 0x69, 0x6e, 0x74, 0x33, 0x32, 0x5f, 0x74, 0x28, 0x74, 0x68, 0x72, 0x65, 0x61
        /*009d*/ 	.byte	0x64, 0x49, 0x64, 0x78, 0x2e, 0x78, 0x29, 0x20, 0x2f, 0x20, 0x33, 0x32, 0x29, 0x20, 0x25, 0x20
        /*00ad*/ 	.byte	0x34, 0x29, 0x20, 0x3d, 0x3d, 0x20, 0x28, 0x28, 0x28, 0x74, 0x6d, 0x65, 0x6d, 0x5f, 0x61, 0x64
        /*00bd*/ 	.byte	0x64, 0x72, 0x20, 0x3e, 0x3e, 0x20, 0x31, 0x36, 0x29, 0x20, 0x2f, 0x20, 0x33, 0x32, 0x29, 0x20
        /*00cd*/ 	.byte	0x25, 0x20, 0x34, 0x29, 0x00
	.type		__unnamed_1,@object
	.size		__unnamed_1,(__unnamed_2 - __unnamed_1)
__unnamed_1:
        /*00d2*/ 	.byte	0x61, 0x75, 0x74, 0x6f, 0x20, 0x63, 0x75, 0x74, 0x65, 0x3a, 0x3a, 0x61, 0x73, 0x5f, 0x70, 0x6f
        /* <DEDUP_REMOVED lines=24> */
        /*0262*/ 	.byte	0x3e, 0x3e, 0x3e, 0x3e, 0x5d, 0x00
	.type		__unnamed_2,@object
	.size		__unnamed_2,(.L_2 - __unnamed_2)
__unnamed_2:
        /* <DEDUP_REMOVED lines=43> */
        /*0518*/ 	.byte	0x74, 0x65, 0x3a, 0x3a, 0x43, 0x3c, 0x30, 0x3e, 0x3e, 0x3e, 0x3e, 0x5d, 0x00
.L_2:


//--------------------- .nv.shared._ZN7cutlass13device_kernelINS_4gemm6kernel13GemmUniversalIN4cute5tupleIJiiiiEEENS1_10collective13CollectiveMmaINS1_35MainloopSm100TmaUmmaWarpSpecializedILi2ELi2ELi2ENS5_IJNS4_1CILi1EEESB_SB_EEEEENS5_IJNSA_ILi128EEENSA_ILi256EEENSA_ILi64EEEEEENS_6half_tENS5_IJlSB_lEEESI_SJ_NS4_8TiledMMAINS4_8MMA_AtomIJNS4_20SM100_MMA_F16BF16_SSISI_SI_fLi128ELi256ELNS4_4UMMA5MajorE0ELSO_0ELNSN_7ScaleInE0ELSP_0EEEEEENS4_6LayoutISC_NS5_IJNSA_ILi0EEEST_ST_EEEEENS5_IJNS4_10UnderscoreESW_SW_EEEEENS4_13SM90_TMA_LOADENS4_14ComposedLayoutINS4_7SwizzleILi3ELi4ELi3EEENS4_18smem_ptr_flag_bitsILi16EEENSS_INS5_IJNSA_ILi8EEESG_EEENS5_IJSG_SB_EEEEEEEvNS4_8identityESZ_S19_vS1A_EENS_8epilogue10collective18CollectiveEpilogueINS1C_23Sm100TmaWarpSpecializedILi4ELi2ELi64ELb1ELb0EEEJSH_NS5_IJNSS_ISE_SB_EENSS_ISG_SB_EEEEESI_SJ_SI_SJ_NS1C_6fusion15FusionCallbacksIS1G_NS1K_17LinearCombinationISI_fSI_fLNS_15FloatRoundStyleE2EEESH_S1J_JEEENS4_5SM1004TMEM4LOAD26SM100_TMEM_LOAD_32dp32b64xESZ_S19_NS4_39AutoVectorizingCopyWithAssumedAlignmentILi128EEENS4_14SM90_TMA_STOREES19_S1V_S1V_EEEvvEEEEvNT_6ParamsE --------------------------
	.section	.nv.shared._ZN7cutlass13device_kernelINS_4gemm6kernel13GemmUniversalIN4cute5tupleIJiiiiEEENS1_10collective13CollectiveMmaINS1_35MainloopSm100TmaUmmaWarpSpecializedILi2ELi2ELi2ENS5_IJNS4_1CILi1EEESB_SB_EEEEENS5_IJNSA_ILi128EEENSA_ILi256EEENSA_ILi64EEEEEENS_6half_tENS5_IJlSB_lEEESI_SJ_NS4_8TiledMMAINS4_8MMA_AtomIJNS4_20SM100_MMA_F16BF16_SSISI_SI_fLi128ELi256ELNS4_4UMMA5MajorE0ELSO_0ELNSN_7ScaleInE0ELSP_0EEEEEENS4_6LayoutISC_NS5_IJNSA_ILi0EEEST_ST_EEEEENS5_IJNS4_10UnderscoreESW_SW_EEEEENS4_13SM90_TMA_LOADENS4_14ComposedLayoutINS4_7SwizzleILi3ELi4ELi3EEENS4_18smem_ptr_flag_bitsILi16EEENSS_INS5_IJNSA_ILi8EEESG_EEENS5_IJSG_SB_EEEEEEEvNS4_8identityESZ_S19_vS1A_EENS_8epilogue10collective18CollectiveEpilogueINS1C_23Sm100TmaWarpSpecializedILi4ELi2ELi64ELb1ELb0EEEJSH_NS5_IJNSS_ISE_SB_EENSS_ISG_SB_EEEEESI_SJ_SI_SJ_NS1C_6fusion15FusionCallbacksIS1G_NS1K_17LinearCombinationISI_fSI_fLNS_15FloatRoundStyleE2EEESH_S1J_JEEENS4_5SM1004TMEM4LOAD26SM100_TMEM_LOAD_32dp32b64xESZ_S19_NS4_39AutoVectorizingCopyWithAssumedAlignmentILi128EEENS4_14SM90_TMA_STOREES19_S1V_S1V_EEEvvEEEEvNT_6ParamsE,"aw",@nobits
	.sectionflags	@""
	.align	16
	.zero		1024


//--------------------- .nv.shared.reserved.0     --------------------------
	.section	.nv.shared.reserved.0,"aw",@nobits
	.weak		__nv_reservedSMEM_offset_0_alias
	.size		__nv_reservedSMEM_offset_0_alias, 0, 64
	.other		__nv_reservedSMEM_offset_0_alias,@"STO_CUDA_RESERVED_SHARED STV_DEFAULT"
__nv_reservedSMEM_offset_0_alias:
	.zero		0
.nv.shared.reserved.0:
	.zero		64
	.weak		__nv_reservedSMEM_tcgen05_partition
	.type		__nv_reservedSMEM_tcgen05_partition,@object
	.size		__nv_reservedSMEM_tcgen05_partition,(.L_0 - __nv_reservedSMEM_tcgen05_partition)
__nv_reservedSMEM_tcgen05_partition:
	.zero		32
.L_0:


//--------------------- .nv.global                --------------------------
	.section	.nv.global,"aw",@nobits
.nv.global:
	.type		_ZN40_INTERNAL_6a7a3bb3_4_k_cu_b0759068_307574cute1_E,@object
	.size		_ZN40_INTERNAL_6a7a3bb3_4_k_cu_b0759068_307574cute1_E,(_ZN40_INTERNAL_6a7a3bb3_4_k_cu_b0759068_307574cuda3std3__45__cpo6cbeginE - _ZN40_INTERNAL_6a7a3bb3_4_k_cu_b0759068_307574cute1_E)
_ZN40_INTERNAL_6a7a3bb3_4_k_cu_b0759068_307574cute1_E:
	.zero		1
	.type		_ZN40_INTERNAL_6a7a3bb3_4_k_cu_b0759068_307574cuda3std3__45__cpo6cbeginE,@object
	.size		_ZN40_INTERNAL_6a7a3bb3_4_k_cu_b0759068_307574cuda3std3__45__cpo6cbeginE,(_ZN40_INTERNAL_6a7a3bb3_4_k_cu_b0759068_307574cuda3std3__48in_placeE - _ZN40_INTERNAL_6a7a3bb3_4_k_cu_b0759068_307574cuda3std3__45__cpo6cbeginE)
_ZN40_INTERNAL_6a7a3bb3_4_k_cu_b0759068_307574cuda3std3__45__cpo6cbeginE:
	.zero		1
	.type		_ZN40_INTERNAL_6a7a3bb3_4_k_cu_b0759068_307574cuda3std3__48in_placeE,@object
	.size		_ZN40_INTERNAL_6a7a3bb3_4_k_cu_b0759068_307574cuda3std3__48in_placeE,(_ZN40_INTERNAL_6a7a3bb3_4_k_cu_b0759068_307574cuda3std6ranges3__45__cpo9iter_moveE - _ZN40_INTERNAL_6a7a3bb3_4_k_cu_b0759068_307574cuda3std3__48in_placeE)
_ZN40_INTERNAL_6a7a3bb3_4_k_cu_b0759068_307574cuda3std3__48in_placeE:
	.zero		1
	.type		_ZN40_INTERNAL_6a7a3bb3_4_k_cu_b0759068_307574cuda3std6ranges3__45__cpo9iter_moveE,@object
	.size		_ZN40_INTERNAL_6a7a3bb3_4_k_cu_b0759068_307574cuda3std6ranges3__45__cpo9iter_moveE,(_ZN40_INTERNAL_6a7a3bb3_4_k_cu_b0759068_307574cuda3std3__45__cpo5beginE - _ZN40_INTERNAL_6a7a3bb3_4_k_cu_b0759068_307574cuda3std6ranges3__45__cpo9iter_moveE)
_ZN40_INTERNAL_6a7a3bb3_4_k_cu_b0759068_307574cuda3std6ranges3__45__cpo9iter_moveE:
	.zero		1
	.type		_ZN40_INTERNAL_6a7a3bb3_4_k_cu_b0759068_307574cuda3std3__45__cpo5beginE,@object
	.size		_ZN40_INTERNAL_6a7a3bb3_4_k_cu_b0759068_307574cuda3std3__45__cpo5beginE,(_ZN40_INTERNAL_6a7a3bb3_4_k_cu_b0759068_307574cuda3std3__442_GLOBAL__N__6a7a3bb3_4_k_cu_b0759068_307576ignoreE - _ZN40_INTERNAL_6a7a3bb3_4_k_cu_b0759068_307574cuda3std3__45__cpo5beginE)
_ZN40_INTERNAL_6a7a3bb3_4_k_cu_b0759068_307574cuda3std3__45__cpo5beginE:
	.zero		1
	.type		_ZN40_INTERNAL_6a7a3bb3_4_k_cu_b0759068_307574cuda3std3__442_GLOBAL__N__6a7a3bb3_4_k_cu_b0759068_307576ignoreE,@object
	.size		_ZN40_INTERNAL_6a7a3bb3_4_k_cu_b0759068_307574cuda3std3__442_GLOBAL__N__6a7a3bb3_4_k_cu_b0759068_307576ignoreE,(_ZN40_INTERNAL_6a7a3bb3_4_k_cu_b0759068_307574cute7productE - _ZN40_INTERNAL_6a7a3bb3_4_k_cu_b0759068_307574cuda3std3__442_GLOBAL__N__6a7a3bb3_4_k_cu_b0759068_307576ignoreE)
_ZN40_INTERNAL_6a7a3bb3_4_k_cu_b0759068_307574cuda3std3__442_GLOBAL__N__6a7a3bb3_4_k_cu_b0759068_307576ignoreE:
	.zero		1
	.type		_ZN40_INTERNAL_6a7a3bb3_4_k_cu_b0759068_307574cute7productE,@object
	.size		_ZN40_INTERNAL_6a7a3bb3_4_k_cu_b0759068_307574cute7productE,(_ZN40_INTERNAL_6a7a3bb3_4_k_cu_b0759068_307574cuda3std3__45__cpo3endE - _ZN40_INTERNAL_6a7a3bb3_4_k_cu_b0759068_307574cute7productE)
_ZN40_INTERNAL_6a7a3bb3_4_k_cu_b0759068_307574cute7productE:
	.zero		1
	.type		_ZN40_INTERNAL_6a7a3bb3_4_k_cu_b0759068_307574cuda3std3__45__cpo3endE,@object
	.size		_ZN40_INTERNAL_6a7a3bb3_4_k_cu_b0759068_307574cuda3std3__45__cpo3endE,(_ZN40_INTERNAL_6a7a3bb3_4_k_cu_b0759068_307574cuda3std3__419piecewise_constructE - _ZN40_INTERNAL_6a7a3bb3_4_k_cu_b0759068_307574cuda3std3__45__cpo3endE)
_ZN40_INTERNAL_6a7a3bb3_4_k_cu_b0759068_307574cuda3std3__45__cpo3endE:
	.zero		1
	.type		_ZN40_INTERNAL_6a7a3bb3_4_k_cu_b0759068_307574cuda3std3__419piecewise_constructE,@object
	.size		_ZN40_INTERNAL_6a7a3bb3_4_k_cu_b0759068_307574cuda3std3__419piecewise_constructE,(_ZN40_INTERNAL_6a7a3bb3_4_k_cu_b0759068_307574cuda3std3__45__cpo4cendE - _ZN40_INTERNAL_6a7a3bb3_4_k_cu_b0759068_307574cuda3std3__419piecewise_constructE)
_ZN40_INTERNAL_6a7a3bb3_4_k_cu_b0759068_307574cuda3std3__419piecewise_constructE:
	.zero		1
	.type		_ZN40_INTERNAL_6a7a3bb3_4_k_cu_b0759068_307574cuda3std3__45__cpo4cendE,@object
	.size		_ZN40_INTERNAL_6a7a3bb3_4_k_cu_b0759068_307574cuda3std3__45__cpo4cendE,(_ZN40_INTERNAL_6a7a3bb3_4_k_cu_b0759068_307574cuda3std6ranges3__45__cpo4swapE - _ZN40_INTERNAL_6a7a3bb3_4_k_cu_b0759068_307574cuda3std3__45__cpo4cendE)
_ZN40_INTERNAL_6a7a3bb3_4_k_cu_b0759068_307574cuda3std3__45__cpo4cendE:
	.zero		1
	.type		_ZN40_INTERNAL_6a7a3bb3_4_k_cu_b0759068_307574cuda3std6ranges3__45__cpo4swapE,@object
	.size		_ZN40_INTERNAL_6a7a3bb3_4_k_cu_b0759068_307574cuda3std6ranges3__45__cpo4swapE,(.L_10 - _ZN40_INTERNAL_6a7a3bb3_4_k_cu_b0759068_307574cuda3std6ranges3__45__cpo4swapE)
_ZN40_INTERNAL_6a7a3bb3_4_k_cu_b0759068_307574cuda3std6ranges3__45__cpo4swapE:
	.zero		1
.L_10:


//--------------------- .nv.constant0._ZN7cutlass13device_kernelINS_4gemm6kernel13GemmUniversalIN4cute5tupleIJiiiiEEENS1_10collective13CollectiveMmaINS1_35MainloopSm100TmaUmmaWarpSpecializedILi2ELi2ELi2ENS5_IJNS4_1CILi1EEESB_SB_EEEEENS5_IJNSA_ILi128EEENSA_ILi256EEENSA_ILi64EEEEEENS_6half_tENS5_IJlSB_lEEESI_SJ_NS4_8TiledMMAINS4_8MMA_AtomIJNS4_20SM100_MMA_F16BF16_SSISI_SI_fLi128ELi256ELNS4_4UMMA5MajorE0ELSO_0ELNSN_7ScaleInE0ELSP_0EEEEEENS4_6LayoutISC_NS5_IJNSA_ILi0EEEST_ST_EEEEENS5_IJNS4_10UnderscoreESW_SW_EEEEENS4_13SM90_TMA_LOADENS4_14ComposedLayoutINS4_7SwizzleILi3ELi4ELi3EEENS4_18smem_ptr_flag_bitsILi16EEENSS_INS5_IJNSA_ILi8EEESG_EEENS5_IJSG_SB_EEEEEEEvNS4_8identityESZ_S19_vS1A_EENS_8epilogue10collective18CollectiveEpilogueINS1C_23Sm100TmaWarpSpecializedILi4ELi2ELi64ELb1ELb0EEEJSH_NS5_IJNSS_ISE_SB_EENSS_ISG_SB_EEEEESI_SJ_SI_SJ_NS1C_6fusion15FusionCallbacksIS1G_NS1K_17LinearCombinationISI_fSI_fLNS_15FloatRoundStyleE2EEESH_S1J_JEEENS4_5SM1004TMEM4LOAD26SM100_TMEM_LOAD_32dp32b64xESZ_S19_NS4_39AutoVectorizingCopyWithAssumedAlignmentILi128EEENS4_14SM90_TMA_STOREES19_S1V_S1V_EEEvvEEEEvNT_6ParamsE --------------------------
	.section	.nv.constant0._ZN7cutlass13device_kernelINS_4gemm6kernel13GemmUniversalIN4cute5tupleIJiiiiEEENS1_10collective13CollectiveMmaINS1_35MainloopSm100TmaUmmaWarpSpecializedILi2ELi2ELi2ENS5_IJNS4_1CILi1EEESB_SB_EEEEENS5_IJNSA_ILi128EEENSA_ILi256EEENSA_ILi64EEEEEENS_6half_tENS5_IJlSB_lEEESI_SJ_NS4_8TiledMMAINS4_8MMA_AtomIJNS4_20SM100_MMA_F16BF16_SSISI_SI_fLi128ELi256ELNS4_4UMMA5MajorE0ELSO_0ELNSN_7ScaleInE0ELSP_0EEEEEENS4_6LayoutISC_NS5_IJNSA_ILi0EEEST_ST_EEEEENS5_IJNS4_10UnderscoreESW_SW_EEEEENS4_13SM90_TMA_LOADENS4_14ComposedLayoutINS4_7SwizzleILi3ELi4ELi3EEENS4_18smem_ptr_flag_bitsILi16EEENSS_INS5_IJNSA_ILi8EEESG_EEENS5_IJSG_SB_EEEEEEEvNS4_8identityESZ_S19_vS1A_EENS_8epilogue10collective18CollectiveEpilogueINS1C_23Sm100TmaWarpSpecializedILi4ELi2ELi64ELb1ELb0EEEJSH_NS5_IJNSS_ISE_SB_EENSS_ISG_SB_EEEEESI_SJ_SI_SJ_NS1C_6fusion15FusionCallbacksIS1G_NS1K_17LinearCombinationISI_fSI_fLNS_15FloatRoundStyleE2EEESH_S1J_JEEENS4_5SM1004TMEM4LOAD26SM100_TMEM_LOAD_32dp32b64xESZ_S19_NS4_39AutoVectorizingCopyWithAssumedAlignmentILi128EEENS4_14SM90_TMA_STOREES19_S1V_S1V_EEEvvEEEEvNT_6ParamsE,"a",@progbits
	.sectionflags	@""
	.align	4
.nv.constant0._ZN7cutlass13device_kernelINS_4gemm6kernel13GemmUniversalIN4cute5tupleIJiiiiEEENS1_10collective13CollectiveMmaINS1_35MainloopSm100TmaUmmaWarpSpecializedILi2ELi2ELi2ENS5_IJNS4_1CILi1EEESB_SB_EEEEENS5_IJNSA_ILi128EEENSA_ILi256EEENSA_ILi64EEEEEENS_6half_tENS5_IJlSB_lEEESI_SJ_NS4_8TiledMMAINS4_8MMA_AtomIJNS4_20SM100_MMA_F16BF16_SSISI_SI_fLi128ELi256ELNS4_4UMMA5MajorE0ELSO_0ELNSN_7ScaleInE0ELSP_0EEEEEENS4_6LayoutISC_NS5_IJNSA_ILi0EEEST_ST_EEEEENS5_IJNS4_10UnderscoreESW_SW_EEEEENS4_13SM90_TMA_LOADENS4_14ComposedLayoutINS4_7SwizzleILi3ELi4ELi3EEENS4_18smem_ptr_flag_bitsILi16EEENSS_INS5_IJNSA_ILi8EEESG_EEENS5_IJSG_SB_EEEEEEEvNS4_8identityESZ_S19_vS1A_EENS_8epilogue10collective18CollectiveEpilogueINS1C_23Sm100TmaWarpSpecializedILi4ELi2ELi64ELb1ELb0EEEJSH_NS5_IJNSS_ISE_SB_EENSS_ISG_SB_EEEEESI_SJ_SI_SJ_NS1C_6fusion15FusionCallbacksIS1G_NS1K_17LinearCombinationISI_fSI_fLNS_15FloatRoundStyleE2EEESH_S1J_JEEENS4_5SM1004TMEM4LOAD26SM100_TMEM_LOAD_32dp32b64xESZ_S19_NS4_39AutoVectorizingCopyWithAssumedAlignmentILi128EEENS4_14SM90_TMA_STOREES19_S1V_S1V_EEEvvEEEEvNT_6ParamsE:
	.zero		2944


//--------------------- SYMBOLS --------------------------

	.type		.nv.reservedSmem.offset0,@object
	.size		.nv.reservedSmem.offset0,0x4
	.type		.nv.reservedSmem.cap,@object
	.size		.nv.reservedSmem.cap,0x4
	.type		__assertfail,@function
